	.target	sm_90a

	.elftype	@"ET_EXEC"


//--------------------- .note.nv.tkinfo           --------------------------
	.section	.note.nv.tkinfo,"",@"SHT_NOTE"
	.sectionflags	@"SHF_NOTE_NV_TKINFO"
	.tkinfo
        /*0018*/ 	.word	0x00000002
        /*0030*/ 	.string	""
        /*0030*/ 	.string	"ptxas"
        /*0030*/ 	.string	"Cuda compilation tools, release 13.0, V13.0.88"
        /*0030*/ 	.string	"Build cuda_13.0.r13.0/compiler.36424714_0"
        /*0030*/ 	.string	"-arch sm_90a -m 64 "



//--------------------- .note.nv.cuinfo           --------------------------
	.section	.note.nv.cuinfo,"",@"SHT_NOTE"
	.sectionflags	@"SHF_NOTE_NV_CUINFO"
        /*0018*/ 	.short	0x0002
        /*001a*/ 	.short	0x005a
        /*001c*/ 	.short	0x0082
	.zero		2


//--------------------- .nv.info                  --------------------------
	.section	.nv.info,"",@"SHT_CUDA_INFO"
	.align	4


	//----- nvinfo : EIATTR_REGCOUNT
	.align		4
        /*0000*/ 	.byte	0x04, 0x2f
        /*0002*/ 	.short	(.L_12 - .L_11)
	.align		4
.L_11:
        /*0004*/ 	.word	index@(_ZN7cutlass13device_kernelINS_4gemm6kernel13GemmUniversalIN4cute5tupleIJiiiiEEENS1_10collective13CollectiveMmaINS1_40MainloopSm90TmaGmmaWarpSpecializedSparseILi34ENS5_IJNS4_1CILi2EEENSA_ILi1EEESC_EEENS1_32KernelTmaWarpSpecializedPingpongEEENS5_IJNSA_ILi64EEESG_SG_EEEaNS5_IJNS4_6LayoutINS5_IJiNS5_IJSB_iEEEiEEENS5_IJlNS5_IJSC_SB_EEElEEEEENSI_INS5_IJNS5_IJSG_iEEESO_iEEENS5_IJNS5_IJSG_NSA_ILi4096EEEEEENS5_IJSC_lEEElEEEEEEEEaNS5_IJlSC_lEEENS4_8TiledMMAINS4_8MMA_AtomIJNS4_4SM904GMMA6SPARSE27GMMA_64x64x64_S32S8S8_SS_TNILNS10_9SparseSelE0EEEEEENSI_INS5_IJSC_SC_SC_EEENS5_IJNSA_ILi0EEES17_S17_EEEEENS5_IJNS4_10UnderscoreES1A_S1A_EEEEENS4_13SM90_TMA_LOADENS4_14ComposedLayoutINS4_7SwizzleILi1ELi4ELi3EEENS4_25smem_sparse_ptr_flag_bitsILi2ELi8EEENSI_INS5_IJNS5_IJSC_NSA_ILi8EEEEEENS5_IJSB_NSA_ILi32EEEEEEEEENS5_IJNS5_IJS17_SG_EEESL_EEEEEEEvNS4_8identityENS4_23SM90_TMA_LOAD_MULTICASTENS1E_INS1F_ILi2ELi4ELi3EEENS4_18smem_ptr_flag_bitsILi8EEENSI_INS5_IJS1J_SG_EEENS5_IJSG_SC_EEEEEEEvS1S_EENS_8epilogue10collective6detail29Sm90TmaWarpSpecializedAdapterINS23_15DefaultEpilogueIiNS5_IJSC_llEEES27_NS22_6thread17LinearCombinationIiLi1EiiLNS28_9ScaleType4KindE0ELNS_15FloatRoundStyleE2EiEENS1_15EpilogueDefaultEEEEEvvEEEEvNT_6ParamsE)
        /*0008*/ 	.word	0x000000a8


	//----- nvinfo : EIATTR_FRAME_SIZE
	.align		4
.L_12:
        /*000c*/ 	.byte	0x04, 0x11
        /*000e*/ 	.short	(.L_14 - .L_13)
	.align		4
.L_13:
        /*0010*/ 	.word	index@(_ZN7cutlass13device_kernelINS_4gemm6kernel13GemmUniversalIN4cute5tupleIJiiiiEEENS1_10collective13CollectiveMmaINS1_40MainloopSm90TmaGmmaWarpSpecializedSparseILi34ENS5_IJNS4_1CILi2EEENSA_ILi1EEESC_EEENS1_32KernelTmaWarpSpecializedPingpongEEENS5_IJNSA_ILi64EEESG_SG_EEEaNS5_IJNS4_6LayoutINS5_IJiNS5_IJSB_iEEEiEEENS5_IJlNS5_IJSC_SB_EEElEEEEENSI_INS5_IJNS5_IJSG_iEEESO_iEEENS5_IJNS5_IJSG_NSA_ILi4096EEEEEENS5_IJSC_lEEElEEEEEEEEaNS5_IJlSC_lEEENS4_8TiledMMAINS4_8MMA_AtomIJNS4_4SM904GMMA6SPARSE27GMMA_64x64x64_S32S8S8_SS_TNILNS10_9SparseSelE0EEEEEENSI_INS5_IJSC_SC_SC_EEENS5_IJNSA_ILi0EEES17_S17_EEEEENS5_IJNS4_10UnderscoreES1A_S1A_EEEEENS4_13SM90_TMA_LOADENS4_14ComposedLayoutINS4_7SwizzleILi1ELi4ELi3EEENS4_25smem_sparse_ptr_flag_bitsILi2ELi8EEENSI_INS5_IJNS5_IJSC_NSA_ILi8EEEEEENS5_IJSB_NSA_ILi32EEEEEEEEENS5_IJNS5_IJS17_SG_EEESL_EEEEEEEvNS4_8identityENS4_23SM90_TMA_LOAD_MULTICASTENS1E_INS1F_ILi2ELi4ELi3EEENS4_18smem_ptr_flag_bitsILi8EEENSI_INS5_IJS1J_SG_EEENS5_IJSG_SC_EEEEEEEvS1S_EENS_8epilogue10collective6detail29Sm90TmaWarpSpecializedAdapterINS23_15DefaultEpilogueIiNS5_IJSC_llEEES27_NS22_6thread17LinearCombinationIiLi1EiiLNS28_9ScaleType4KindE0ELNS_15FloatRoundStyleE2EiEENS1_15EpilogueDefaultEEEEEvvEEEEvNT_6ParamsE)
        /*0014*/ 	.word	0x00000000


	//----- nvinfo : EIATTR_MIN_STACK_SIZE
	.align		4
.L_14:
        /*0018*/ 	.byte	0x04, 0x12
        /*001a*/ 	.short	(.L_16 - .L_15)
	.align		4
.L_15:
        /*001c*/ 	.word	index@(_ZN7cutlass13device_kernelINS_4gemm6kernel13GemmUniversalIN4cute5tupleIJiiiiEEENS1_10collective13CollectiveMmaINS1_40MainloopSm90TmaGmmaWarpSpecializedSparseILi34ENS5_IJNS4_1CILi2EEENSA_ILi1EEESC_EEENS1_32KernelTmaWarpSpecializedPingpongEEENS5_IJNSA_ILi64EEESG_SG_EEEaNS5_IJNS4_6LayoutINS5_IJiNS5_IJSB_iEEEiEEENS5_IJlNS5_IJSC_SB_EEElEEEEENSI_INS5_IJNS5_IJSG_iEEESO_iEEENS5_IJNS5_IJSG_NSA_ILi4096EEEEEENS5_IJSC_lEEElEEEEEEEEaNS5_IJlSC_lEEENS4_8TiledMMAINS4_8MMA_AtomIJNS4_4SM904GMMA6SPARSE27GMMA_64x64x64_S32S8S8_SS_TNILNS10_9SparseSelE0EEEEEENSI_INS5_IJSC_SC_SC_EEENS5_IJNSA_ILi0EEES17_S17_EEEEENS5_IJNS4_10UnderscoreES1A_S1A_EEEEENS4_13SM90_TMA_LOADENS4_14ComposedLayoutINS4_7SwizzleILi1ELi4ELi3EEENS4_25smem_sparse_ptr_flag_bitsILi2ELi8EEENSI_INS5_IJNS5_IJSC_NSA_ILi8EEEEEENS5_IJSB_NSA_ILi32EEEEEEEEENS5_IJNS5_IJS17_SG_EEESL_EEEEEEEvNS4_8identityENS4_23SM90_TMA_LOAD_MULTICASTENS1E_INS1F_ILi2ELi4ELi3EEENS4_18smem_ptr_flag_bitsILi8EEENSI_INS5_IJS1J_SG_EEENS5_IJSG_SC_EEEEEEEvS1S_EENS_8epilogue10collective6detail29Sm90TmaWarpSpecializedAdapterINS23_15DefaultEpilogueIiNS5_IJSC_llEEES27_NS22_6thread17LinearCombinationIiLi1EiiLNS28_9ScaleType4KindE0ELNS_15FloatRoundStyleE2EiEENS1_15EpilogueDefaultEEEEEvvEEEEvNT_6ParamsE)
        /*0020*/ 	.word	0x00000000
.L_16:


//--------------------- .nv.compat                --------------------------
	.section	.nv.compat,"",@"SHT_CUDA_COMPAT_INFO"
	.align	4
        /*0000*/ 	.byte	0x02, 0x09, 0x01, 0x00, 0x02, 0x02, 0x04, 0x00, 0x02, 0x05, 0x05, 0x00, 0x03, 0x07, 0x01, 0x01
        /*0010*/ 	.byte	0x02, 0x03, 0x01, 0x00, 0x02, 0x06, 0x01, 0x00, 0x04, 0x0b, 0x08, 0x00, 0x00, 0x00, 0x00, 0x00
        /*0020*/ 	.byte	0x00, 0x00, 0x00, 0x00


//--------------------- .nv.info._ZN7cutlass13device_kernelINS_4gemm6kernel13GemmUniversalIN4cute5tupleIJiiiiEEENS1_10collective13CollectiveMmaINS1_40MainloopSm90TmaGmmaWarpSpecializedSparseILi34ENS5_IJNS4_1CILi2EEENSA_ILi1EEESC_EEENS1_32KernelTmaWarpSpecializedPingpongEEENS5_IJNSA_ILi64EEESG_SG_EEEaNS5_IJNS4_6LayoutINS5_IJiNS5_IJSB_iEEEiEEENS5_IJlNS5_IJSC_SB_EEElEEEEENSI_INS5_IJNS5_IJSG_iEEESO_iEEENS5_IJNS5_IJSG_NSA_ILi4096EEEEEENS5_IJSC_lEEElEEEEEEEEaNS5_IJlSC_lEEENS4_8TiledMMAINS4_8MMA_AtomIJNS4_4SM904GMMA6SPARSE27GMMA_64x64x64_S32S8S8_SS_TNILNS10_9SparseSelE0EEEEEENSI_INS5_IJSC_SC_SC_EEENS5_IJNSA_ILi0EEES17_S17_EEEEENS5_IJNS4_10UnderscoreES1A_S1A_EEEEENS4_13SM90_TMA_LOADENS4_14ComposedLayoutINS4_7SwizzleILi1ELi4ELi3EEENS4_25smem_sparse_ptr_flag_bitsILi2ELi8EEENSI_INS5_IJNS5_IJSC_NSA_ILi8EEEEEENS5_IJSB_NSA_ILi32EEEEEEEEENS5_IJNS5_IJS17_SG_EEESL_EEEEEEEvNS4_8identityENS4_23SM90_TMA_LOAD_MULTICASTENS1E_INS1F_ILi2ELi4ELi3EEENS4_18smem_ptr_flag_bitsILi8EEENSI_INS5_IJS1J_SG_EEENS5_IJSG_SC_EEEEEEEvS1S_EENS_8epilogue10collective6detail29Sm90TmaWarpSpecializedAdapterINS23_15DefaultEpilogueIiNS5_IJSC_llEEES27_NS22_6thread17LinearCombinationIiLi1EiiLNS28_9ScaleType4KindE0ELNS_15FloatRoundStyleE2EiEENS1_15EpilogueDefaultEEEEEvvEEEEvNT_6ParamsE --------------------------
	.section	.nv.info._ZN7cutlass13device_kernelINS_4gemm6kernel13GemmUniversalIN4cute5tupleIJiiiiEEENS1_10collective13CollectiveMmaINS1_40MainloopSm90TmaGmmaWarpSpecializedSparseILi34ENS5_IJNS4_1CILi2EEENSA_ILi1EEESC_EEENS1_32KernelTmaWarpSpecializedPingpongEEENS5_IJNSA_ILi64EEESG_SG_EEEaNS5_IJNS4_6LayoutINS5_IJiNS5_IJSB_iEEEiEEENS5_IJlNS5_IJSC_SB_EEElEEEEENSI_INS5_IJNS5_IJSG_iEEESO_iEEENS5_IJNS5_IJSG_NSA_ILi4096EEEEEENS5_IJSC_lEEElEEEEEEEEaNS5_IJlSC_lEEENS4_8TiledMMAINS4_8MMA_AtomIJNS4_4SM904GMMA6SPARSE27GMMA_64x64x64_S32S8S8_SS_TNILNS10_9SparseSelE0EEEEEENSI_INS5_IJSC_SC_SC_EEENS5_IJNSA_ILi0EEES17_S17_EEEEENS5_IJNS4_10UnderscoreES1A_S1A_EEEEENS4_13SM90_TMA_LOADENS4_14ComposedLayoutINS4_7SwizzleILi1ELi4ELi3EEENS4_25smem_sparse_ptr_flag_bitsILi2ELi8EEENSI_INS5_IJNS5_IJSC_NSA_ILi8EEEEEENS5_IJSB_NSA_ILi32EEEEEEEEENS5_IJNS5_IJS17_SG_EEESL_EEEEEEEvNS4_8identityENS4_23SM90_TMA_LOAD_MULTICASTENS1E_INS1F_ILi2ELi4ELi3EEENS4_18smem_ptr_flag_bitsILi8EEENSI_INS5_IJS1J_SG_EEENS5_IJSG_SC_EEEEEEEvS1S_EENS_8epilogue10collective6detail29Sm90TmaWarpSpecializedAdapterINS23_15DefaultEpilogueIiNS5_IJSC_llEEES27_NS22_6thread17LinearCombinationIiLi1EiiLNS28_9ScaleType4KindE0ELNS_15FloatRoundStyleE2EiEENS1_15EpilogueDefaultEEEEEvvEEEEvNT_6ParamsE,"",@"SHT_CUDA_INFO"
	.sectionflags	@""
	.align	4


	//----- nvinfo : EIATTR_CUDA_API_VERSION
	.align		4
        /*0000*/ 	.byte	0x04, 0x37
        /*0002*/ 	.short	(.L_18 - .L_17)
.L_17:
        /*0004*/ 	.word	0x00000082


	//----- nvinfo : EIATTR_KPARAM_INFO
	.align		4
.L_18:
        /*0008*/ 	.byte	0x04, 0x17
        /*000a*/ 	.short	(.L_20 - .L_19)
.L_19:
        /*000c*/ 	.word	0x00000000
        /*0010*/ 	.short	0x0000
        /*0012*/ 	.short	0x0070
        /*0014*/ 	.byte	0x00, 0xf0, 0x01, 0x14


	//----- nvinfo : EIATTR_SPARSE_MMA_MASK
	.align		4
.L_20:
        /*0018*/ 	.byte	0x03, 0x50
        /*001a*/ 	.short	0x0004


	//----- nvinfo : EIATTR_MAXREG_COUNT
	.align		4
        /*001c*/ 	.byte	0x03, 0x1b
        /*001e*/ 	.short	0x00a8


	//----- nvinfo : EIATTR_NUM_BARRIERS
	.align		4
        /*0020*/ 	.byte	0x02, 0x4c
        /*0022*/ 	.byte	0x01
	.zero		1


	//----- nvinfo : EIATTR_MERCURY_ISA_VERSION
	.align		4
        /*0024*/ 	.byte	0x03, 0x5f
        /*0026*/ 	.short	0x0101


	//----- nvinfo : EIATTR_INT_WARP_WIDE_INSTR_OFFSETS
	.align		4
        /*0028*/ 	.byte	0x04, 0x31
        /*002a*/ 	.short	(.L_22 - .L_21)


	//   ....[0]....
.L_21:
        /*002c*/ 	.word	0x000008a0


	//   ....[1]....
        /*0030*/ 	.word	0x000009b0


	//   ....[2]....
        /*0034*/ 	.word	0x000009d0


	//   ....[3]....
        /*0038*/ 	.word	0x000009f0


	//   ....[4]....
        /*003c*/ 	.word	0x00000b60


	//   ....[5]....
        /*0040*/ 	.word	0x00000b70


	//   ....[6]....
        /*0044*/ 	.word	0x00000b80


	//   ....[7]....
        /*0048*/ 	.word	0x00000ba0


	//----- nvinfo : EIATTR_COOP_GROUP_MASK_REGIDS
	.align		4
.L_22:
        /*004c*/ 	.byte	0x04, 0x29
        /*004e*/ 	.short	(.L_24 - .L_23)


	//   ....[0]....
.L_23:
        /*0050*/ 	.word	0xffffffff


	//   ....[1]....
        /*0054*/ 	.word	0xffffffff


	//   ....[2]....
        /*0058*/ 	.word	0xffffffff


	//   ....[3]....
        /*005c*/ 	.word	0xffffffff


	//   ....[4]....
        /*0060*/ 	.word	0xffffffff


	//   ....[5]....
        /*0064*/ 	.word	0xffffffff


	//   ....[6]....
        /*0068*/ 	.word	0xffffffff


	//----- nvinfo : EIATTR_COOP_GROUP_INSTR_OFFSETS
	.align		4
.L_24:
        /*006c*/ 	.byte	0x04, 0x28
        /*006e*/ 	.short	(.L_26 - .L_25)


	//   ....[0]....
.L_25:
        /*0070*/ 	.word	0x00000060


	//   ....[1]....
        /*0074*/ 	.word	0x00000070


	//   ....[2]....
        /*0078*/ 	.word	0x00000160


	//   ....[3]....
        /*007c*/ 	.word	0x000006f0


	//   ....[4]....
        /*0080*/ 	.word	0x00000730


	//   ....[5]....
        /*0084*/ 	.word	0x000007c0


	//   ....[6]....
        /*0088*/ 	.word	0x00000d30


	//----- nvinfo : EIATTR_REG_RECONFIG
	.align		4
.L_26:
        /*008c*/ 	.byte	0x01, 0x54
	.zero		2


	//----- nvinfo : EIATTR_MBARRIER_INSTR_OFFSETS
	.align		4
        /*0090*/ 	.byte	0x04, 0x39
        /*0092*/ 	.short	(.L_28 - .L_27)


	//   ....[0]....
.L_27:
        /*0094*/ 	.word	0x00000280
        /*0098*/ 	.word	0x000000ff
        /*009c*/ 	.word	0x00000000
        /*00a0*/ 	.short	0x0100
        /*00a2*/ 	.byte	0x08
	.zero		1


	//   ....[1]....
        /*00a4*/ 	.word	0x00000290
        /*00a8*/ 	.word	0x000000ff
        /*00ac*/ 	.word	0x00000110
        /*00b0*/ 	.short	0x0100
        /*00b2*/ 	.byte	0x08
	.zero		1


	//   ....[2]....
        /*00b4*/ 	.word	0x000002a0
        /*00b8*/ 	.word	0x000000ff
        /*00bc*/ 	.word	0x00000008
        /*00c0*/ 	.short	0x0100
        /*00c2*/ 	.byte	0x08
	.zero		1


	//   ....[3]....
        /*00c4*/ 	.word	0x000002b0
        /*00c8*/ 	.word	0x000000ff
        /*00cc*/ 	.word	0x00000118
        /*00d0*/ 	.short	0x0100
        /*00d2*/ 	.byte	0x08
	.zero		1


	//   ....[4]....
        /*00d4*/ 	.word	0x000002c0
        /*00d8*/ 	.word	0x000000ff
        /*00dc*/ 	.word	0x00000010
        /*00e0*/ 	.short	0x0100
        /*00e2*/ 	.byte	0x08
	.zero		1


	//   ....[5]....
        /*00e4*/ 	.word	0x000002d0
        /*00e8*/ 	.word	0x000000ff
        /*00ec*/ 	.word	0x00000120
        /*00f0*/ 	.short	0x0100
        /*00f2*/ 	.byte	0x08
	.zero		1


	//   ....[6]....
        /*00f4*/ 	.word	0x000002e0
        /*00f8*/ 	.word	0x000000ff
        /*00fc*/ 	.word	0x00000018
        /*0100*/ 	.short	0x0100
        /*0102*/ 	.byte	0x08
	.zero		1


	//   ....[7]....
        /*0104*/ 	.word	0x000002f0
        /*0108*/ 	.word	0x000000ff
        /*010c*/ 	.word	0x00000128
        /*0110*/ 	.short	0x0100
        /*0112*/ 	.byte	0x08
	.zero		1


	//   ....[8]....
        /*0114*/ 	.word	0x00000300
        /*0118*/ 	.word	0x000000ff
        /*011c*/ 	.word	0x00000020
        /*0120*/ 	.short	0x0100
        /*0122*/ 	.byte	0x08
	.zero		1


	//   ....[9]....
        /*0124*/ 	.word	0x00000310
        /*0128*/ 	.word	0x000000ff
        /*012c*/ 	.word	0x00000130
        /*0130*/ 	.short	0x0100
        /*0132*/ 	.byte	0x08
	.zero		1


	//   ....[10]....
        /*0134*/ 	.word	0x00000320
        /*0138*/ 	.word	0x000000ff
        /*013c*/ 	.word	0x00000028
        /*0140*/ 	.short	0x0100
        /*0142*/ 	.byte	0x08
	.zero		1


	//   ....[11]....
        /*0144*/ 	.word	0x00000330
        /*0148*/ 	.word	0x000000ff
        /*014c*/ 	.word	0x00000138
        /*0150*/ 	.short	0x0100
        /*0152*/ 	.byte	0x08
	.zero		1


	//   ....[12]....
        /*0154*/ 	.word	0x00000340
        /*0158*/ 	.word	0x000000ff
        /*015c*/ 	.word	0x00000030
        /*0160*/ 	.short	0x0100
        /*0162*/ 	.byte	0x08
	.zero		1


	//   ....[13]....
        /*0164*/ 	.word	0x00000350
        /*0168*/ 	.word	0x000000ff
        /*016c*/ 	.word	0x00000140
        /*0170*/ 	.short	0x0100
        /*0172*/ 	.byte	0x08
	.zero		1


	//   ....[14]....
        /*0174*/ 	.word	0x00000360
        /*0178*/ 	.word	0x000000ff
        /*017c*/ 	.word	0x00000038
        /*0180*/ 	.short	0x0100
        /*0182*/ 	.byte	0x08
	.zero		1


	//   ....[15]....
        /*0184*/ 	.word	0x00000370
        /*0188*/ 	.word	0x000000ff
        /*018c*/ 	.word	0x00000148
        /*0190*/ 	.short	0x0100
        /*0192*/ 	.byte	0x08
	.zero		1


	//   ....[16]....
        /*0194*/ 	.word	0x00000380
        /*0198*/ 	.word	0x000000ff
        /*019c*/ 	.word	0x00000040
        /*01a0*/ 	.short	0x0100
        /*01a2*/ 	.byte	0x08
	.zero		1


	//   ....[17]....
        /*01a4*/ 	.word	0x00000390
        /*01a8*/ 	.word	0x000000ff
        /*01ac*/ 	.word	0x00000150
        /*01b0*/ 	.short	0x0100
        /*01b2*/ 	.byte	0x08
	.zero		1


	//   ....[18]....
        /*01b4*/ 	.word	0x000003a0
        /*01b8*/ 	.word	0x000000ff
        /*01bc*/ 	.word	0x00000048
        /*01c0*/ 	.short	0x0100
        /*01c2*/ 	.byte	0x08
	.zero		1


	//   ....[19]....
        /*01c4*/ 	.word	0x000003b0
        /*01c8*/ 	.word	0x000000ff
        /*01cc*/ 	.word	0x00000158
        /*01d0*/ 	.short	0x0100
        /*01d2*/ 	.byte	0x08
	.zero		1


	//   ....[20]....
        /*01d4*/ 	.word	0x000003c0
        /*01d8*/ 	.word	0x000000ff
        /*01dc*/ 	.word	0x00000050
        /*01e0*/ 	.short	0x0100
        /*01e2*/ 	.byte	0x08
	.zero		1


	//   ....[21]....
        /*01e4*/ 	.word	0x000003d0
        /*01e8*/ 	.word	0x000000ff
        /*01ec*/ 	.word	0x00000160
        /*01f0*/ 	.short	0x0100
        /*01f2*/ 	.byte	0x08
	.zero		1


	//   ....[22]....
        /*01f4*/ 	.word	0x000003e0
        /*01f8*/ 	.word	0x000000ff
        /*01fc*/ 	.word	0x00000058
        /*0200*/ 	.short	0x0100
        /*0202*/ 	.byte	0x08
	.zero		1


	//   ....[23]....
        /*0204*/ 	.word	0x000003f0
        /*0208*/ 	.word	0x000000ff
        /*020c*/ 	.word	0x00000168
        /*0210*/ 	.short	0x0100
        /*0212*/ 	.byte	0x08
	.zero		1


	//   ....[24]....
        /*0214*/ 	.word	0x00000400
        /*0218*/ 	.word	0x000000ff
        /*021c*/ 	.word	0x00000060
        /*0220*/ 	.short	0x0100
        /*0222*/ 	.byte	0x08
	.zero		1


	//   ....[25]....
        /*0224*/ 	.word	0x00000410
        /*0228*/ 	.word	0x000000ff
        /*022c*/ 	.word	0x00000170
        /*0230*/ 	.short	0x0100
        /*0232*/ 	.byte	0x08
	.zero		1


	//   ....[26]....
        /*0234*/ 	.word	0x00000420
        /*0238*/ 	.word	0x000000ff
        /*023c*/ 	.word	0x00000068
        /*0240*/ 	.short	0x0100
        /*0242*/ 	.byte	0x08
	.zero		1


	//   ....[27]....
        /*0244*/ 	.word	0x00000430
        /*0248*/ 	.word	0x000000ff
        /*024c*/ 	.word	0x00000178
        /*0250*/ 	.short	0x0100
        /*0252*/ 	.byte	0x08
	.zero		1


	//   ....[28]....
        /*0254*/ 	.word	0x00000440
        /*0258*/ 	.word	0x000000ff
        /*025c*/ 	.word	0x00000070
        /*0260*/ 	.short	0x0100
        /*0262*/ 	.byte	0x08
	.zero		1


	//   ....[29]....
        /*0264*/ 	.word	0x00000450
        /*0268*/ 	.word	0x000000ff
        /*026c*/ 	.word	0x00000180
        /*0270*/ 	.short	0x0100
        /*0272*/ 	.byte	0x08
	.zero		1


	//   ....[30]....
        /*0274*/ 	.word	0x00000460
        /*0278*/ 	.word	0x000000ff
        /*027c*/ 	.word	0x00000078
        /*0280*/ 	.short	0x0100
        /*0282*/ 	.byte	0x08
	.zero		1


	//   ....[31]....
        /*0284*/ 	.word	0x00000470
        /*0288*/ 	.word	0x000000ff
        /*028c*/ 	.word	0x00000188
        /*0290*/ 	.short	0x0100
        /*0292*/ 	.byte	0x08
	.zero		1


	//   ....[32]....
        /*0294*/ 	.word	0x00000480
        /*0298*/ 	.word	0x000000ff
        /*029c*/ 	.word	0x00000080
        /*02a0*/ 	.short	0x0100
        /*02a2*/ 	.byte	0x08
	.zero		1


	//   ....[33]....
        /*02a4*/ 	.word	0x00000490
        /*02a8*/ 	.word	0x000000ff
        /*02ac*/ 	.word	0x00000190
        /*02b0*/ 	.short	0x0100
        /*02b2*/ 	.byte	0x08
	.zero		1


	//   ....[34]....
        /*02b4*/ 	.word	0x000004a0
        /*02b8*/ 	.word	0x000000ff
        /*02bc*/ 	.word	0x00000088
        /*02c0*/ 	.short	0x0100
        /*02c2*/ 	.byte	0x08
	.zero		1


	//   ....[35]....
        /*02c4*/ 	.word	0x000004b0
        /*02c8*/ 	.word	0x000000ff
        /*02cc*/ 	.word	0x00000198
        /*02d0*/ 	.short	0x0100
        /*02d2*/ 	.byte	0x08
	.zero		1


	//   ....[36]....
        /*02d4*/ 	.word	0x000004c0
        /*02d8*/ 	.word	0x000000ff
        /*02dc*/ 	.word	0x00000090
        /*02e0*/ 	.short	0x0100
        /*02e2*/ 	.byte	0x08
	.zero		1


	//   ....[37]....
        /*02e4*/ 	.word	0x000004d0
        /*02e8*/ 	.word	0x000000ff
        /*02ec*/ 	.word	0x000001a0
        /*02f0*/ 	.short	0x0100
        /*02f2*/ 	.byte	0x08
	.zero		1


	//   ....[38]....
        /*02f4*/ 	.word	0x000004e0
        /*02f8*/ 	.word	0x000000ff
        /*02fc*/ 	.word	0x00000098
        /*0300*/ 	.short	0x0100
        /*0302*/ 	.byte	0x08
	.zero		1


	//   ....[39]....
        /*0304*/ 	.word	0x000004f0
        /*0308*/ 	.word	0x000000ff
        /*030c*/ 	.word	0x000001a8
        /*0310*/ 	.short	0x0100
        /*0312*/ 	.byte	0x08
	.zero		1


	//   ....[40]....
        /*0314*/ 	.word	0x00000500
        /*0318*/ 	.word	0x000000ff
        /*031c*/ 	.word	0x000000a0
        /*0320*/ 	.short	0x0100
        /*0322*/ 	.byte	0x08
	.zero		1


	//   ....[41]....
        /*0324*/ 	.word	0x00000510
        /*0328*/ 	.word	0x000000ff
        /*032c*/ 	.word	0x000001b0
        /*0330*/ 	.short	0x0100
        /*0332*/ 	.byte	0x08
	.zero		1


	//   ....[42]....
        /*0334*/ 	.word	0x00000520
        /*0338*/ 	.word	0x000000ff
        /*033c*/ 	.word	0x000000a8
        /*0340*/ 	.short	0x0100
        /*0342*/ 	.byte	0x08
	.zero		1


	//   ....[43]....
        /*0344*/ 	.word	0x00000530
        /*0348*/ 	.word	0x000000ff
        /*034c*/ 	.word	0x000001b8
        /*0350*/ 	.short	0x0100
        /*0352*/ 	.byte	0x08
	.zero		1


	//   ....[44]....
        /*0354*/ 	.word	0x00000540
        /*0358*/ 	.word	0x000000ff
        /*035c*/ 	.word	0x000000b0
        /*0360*/ 	.short	0x0100
        /*0362*/ 	.byte	0x08
	.zero		1


	//   ....[45]....
        /*0364*/ 	.word	0x00000550
        /*0368*/ 	.word	0x000000ff
        /*036c*/ 	.word	0x000001c0
        /*0370*/ 	.short	0x0100
        /*0372*/ 	.byte	0x08
	.zero		1


	//   ....[46]....
        /*0374*/ 	.word	0x00000560
        /*0378*/ 	.word	0x000000ff
        /*037c*/ 	.word	0x000000b8
        /*0380*/ 	.short	0x0100
        /*0382*/ 	.byte	0x08
	.zero		1


	//   ....[47]....
        /*0384*/ 	.word	0x00000570
        /*0388*/ 	.word	0x000000ff
        /*038c*/ 	.word	0x000001c8
        /*0390*/ 	.short	0x0100
        /*0392*/ 	.byte	0x08
	.zero		1


	//   ....[48]....
        /*0394*/ 	.word	0x00000580
        /*0398*/ 	.word	0x000000ff
        /*039c*/ 	.word	0x000000c0
        /*03a0*/ 	.short	0x0100
        /*03a2*/ 	.byte	0x08
	.zero		1


	//   ....[49]....
        /*03a4*/ 	.word	0x00000590
        /*03a8*/ 	.word	0x000000ff
        /*03ac*/ 	.word	0x000001d0
        /*03b0*/ 	.short	0x0100
        /*03b2*/ 	.byte	0x08
	.zero		1


	//   ....[50]....
        /*03b4*/ 	.word	0x000005a0
        /*03b8*/ 	.word	0x000000ff
        /*03bc*/ 	.word	0x000000c8
        /*03c0*/ 	.short	0x0100
        /*03c2*/ 	.byte	0x08
	.zero		1


	//   ....[51]....
        /*03c4*/ 	.word	0x000005b0
        /*03c8*/ 	.word	0x000000ff
        /*03cc*/ 	.word	0x000001d8
        /*03d0*/ 	.short	0x0100
        /*03d2*/ 	.byte	0x08
	.zero		1


	//   ....[52]....
        /*03d4*/ 	.word	0x000005c0
        /*03d8*/ 	.word	0x000000ff
        /*03dc*/ 	.word	0x000000d0
        /*03e0*/ 	.short	0x0100
        /*03e2*/ 	.byte	0x08
	.zero		1


	//   ....[53]....
        /*03e4*/ 	.word	0x000005d0
        /*03e8*/ 	.word	0x000000ff
        /*03ec*/ 	.word	0x000001e0
        /*03f0*/ 	.short	0x0100
        /*03f2*/ 	.byte	0x08
	.zero		1


	//   ....[54]....
        /*03f4*/ 	.word	0x000005e0
        /*03f8*/ 	.word	0x000000ff
        /*03fc*/ 	.word	0x000000d8
        /*0400*/ 	.short	0x0100
        /*0402*/ 	.byte	0x08
	.zero		1


	//   ....[55]....
        /*0404*/ 	.word	0x000005f0
        /*0408*/ 	.word	0x000000ff
        /*040c*/ 	.word	0x000001e8
        /*0410*/ 	.short	0x0100
        /*0412*/ 	.byte	0x08
	.zero		1


	//   ....[56]....
        /*0414*/ 	.word	0x00000600
        /*0418*/ 	.word	0x000000ff
        /*041c*/ 	.word	0x000000e0
        /*0420*/ 	.short	0x0100
        /*0422*/ 	.byte	0x08
	.zero		1


	//   ....[57]....
        /*0424*/ 	.word	0x00000610
        /*0428*/ 	.word	0x000000ff
        /*042c*/ 	.word	0x000001f0
        /*0430*/ 	.short	0x0100
        /*0432*/ 	.byte	0x08
	.zero		1


	//   ....[58]....
        /*0434*/ 	.word	0x00000620
        /*0438*/ 	.word	0x000000ff
        /*043c*/ 	.word	0x000000e8
        /*0440*/ 	.short	0x0100
        /*0442*/ 	.byte	0x08
	.zero		1


	//   ....[59]....
        /*0444*/ 	.word	0x00000630
        /*0448*/ 	.word	0x000000ff
        /*044c*/ 	.word	0x000001f8
        /*0450*/ 	.short	0x0100
        /*0452*/ 	.byte	0x08
	.zero		1


	//   ....[60]....
        /*0454*/ 	.word	0x00000640
        /*0458*/ 	.word	0x000000ff
        /*045c*/ 	.word	0x000000f0
        /*0460*/ 	.short	0x0100
        /*0462*/ 	.byte	0x08
	.zero		1


	//   ....[61]....
        /*0464*/ 	.word	0x00000650
        /*0468*/ 	.word	0x000000ff
        /*046c*/ 	.word	0x00000200
        /*0470*/ 	.short	0x0100
        /*0472*/ 	.byte	0x08
	.zero		1


	//   ....[62]....
        /*0474*/ 	.word	0x00000660
        /*0478*/ 	.word	0x000000ff
        /*047c*/ 	.word	0x000000f8
        /*0480*/ 	.short	0x0100
        /*0482*/ 	.byte	0x08
	.zero		1


	//   ....[63]....
        /*0484*/ 	.word	0x00000670
        /*0488*/ 	.word	0x000000ff
        /*048c*/ 	.word	0x00000208
        /*0490*/ 	.short	0x0100
        /*0492*/ 	.byte	0x08
	.zero		1


	//   ....[64]....
        /*0494*/ 	.word	0x00000680
        /*0498*/ 	.word	0x000000ff
        /*049c*/ 	.word	0x00000100
        /*04a0*/ 	.short	0x0100
        /*04a2*/ 	.byte	0x08
	.zero		1


	//   ....[65]....
        /*04a4*/ 	.word	0x00000690
        /*04a8*/ 	.word	0x000000ff
        /*04ac*/ 	.word	0x00000210
        /*04b0*/ 	.short	0x0100
        /*04b2*/ 	.byte	0x08
	.zero		1


	//   ....[66]....
        /*04b4*/ 	.word	0x000006a0
        /*04b8*/ 	.word	0x000000ff
        /*04bc*/ 	.word	0x00000108
        /*04c0*/ 	.short	0x0100
        /*04c2*/ 	.byte	0x08
	.zero		1


	//   ....[67]....
        /*04c4*/ 	.word	0x000006b0
        /*04c8*/ 	.word	0x000000ff
        /*04cc*/ 	.word	0x00000218
        /*04d0*/ 	.short	0x0100
        /*04d2*/ 	.byte	0x08
	.zero		1


	//   ....[68]....
        /*04d4*/ 	.word	0x00000bf0
        /*04d8*/ 	.word	0x000000ff
        /*04dc*/ 	.word	0x00000250
        /*04e0*/ 	.short	0x0100
        /*04e2*/ 	.byte	0x08
	.zero		1


	//   ....[69]....
        /*04e4*/ 	.word	0x00000c90
        /*04e8*/ 	.word	0x000000ff
        /*04ec*/ 	.word	0x00000258
        /*04f0*/ 	.short	0x0100
        /*04f2*/ 	.byte	0x08
	.zero		1


	//   ....[70]....
        /*04f4*/ 	.word	0x00000cb0
        /*04f8*/ 	.word	0x000000ff
        /*04fc*/ 	.word	0x00000230
        /*0500*/ 	.short	0x0100
        /*0502*/ 	.byte	0x09
	.zero		1


	//   ....[71]....
        /*0504*/ 	.word	0x00000cc0
        /*0508*/ 	.word	0x000000ff
        /*050c*/ 	.word	0x00000238
        /*0510*/ 	.short	0x0100
        /*0512*/ 	.byte	0x09
	.zero		1


	//   ....[72]....
        /*0514*/ 	.word	0x00000cd0
        /*0518*/ 	.word	0x000000ff
        /*051c*/ 	.word	0x00000240
        /*0520*/ 	.short	0x0100
        /*0522*/ 	.byte	0x09
	.zero		1


	//   ....[73]....
        /*0524*/ 	.word	0x00000ce0
        /*0528*/ 	.word	0x000000ff
        /*052c*/ 	.word	0x00000248
        /*0530*/ 	.short	0x0100
        /*0532*/ 	.byte	0x09
	.zero		1


	//   ....[74]....
        /*0534*/ 	.word	0x00001cf0
        /*0538*/ 	.word	0x000000ff
        /*053c*/ 	.word	0xfffffff8
        /*0540*/ 	.short	0x010a
        /*0542*/ 	.byte	0x10
	.zero		1


	//   ....[75]....
        /*0544*/ 	.word	0x00001ec0
        /*0548*/ 	.word	0x000000ff
        /*054c*/ 	.word	0x00000000
        /*0550*/ 	.short	0x010a
        /*0552*/ 	.byte	0x08
	.zero		1


	//   ....[76]....
        /*0554*/ 	.word	0x00001f20
        /*0558*/ 	.word	0x000000ff
        /*055c*/ 	.word	0x00000000
        /*0560*/ 	.short	0x010a
        /*0562*/ 	.byte	0x08
	.zero		1


	//   ....[77]....
        /*0564*/ 	.word	0x00002020
        /*0568*/ 	.word	0x0000003c
        /*056c*/ 	.word	0x00000000
        /*0570*/ 	.short	0x0101
        /*0572*/ 	.byte	0x3f
	.zero		1


	//   ....[78]....
        /*0574*/ 	.word	0x00002160
        /*0578*/ 	.word	0x0000003b
        /*057c*/ 	.word	0x00000000
        /*0580*/ 	.short	0x0101
        /*0582*/ 	.byte	0x18
	.zero		1


	//   ....[79]....
        /*0584*/ 	.word	0x000021a0
        /*0588*/ 	.word	0x000000ff
        /*058c*/ 	.word	0x00000008
        /*0590*/ 	.short	0x010a
        /*0592*/ 	.byte	0x10
	.zero		1


	//   ....[80]....
        /*0594*/ 	.word	0x00004990
        /*0598*/ 	.word	0x00000000
        /*059c*/ 	.word	0x00000000
        /*05a0*/ 	.short	0x0101
        /*05a2*/ 	.byte	0x18
	.zero		1


	//   ....[81]....
        /*05a4*/ 	.word	0x000052b0
        /*05a8*/ 	.word	0x00000013
        /*05ac*/ 	.word	0x00000110
        /*05b0*/ 	.short	0x010a
        /*05b2*/ 	.byte	0x3f
	.zero		1


	//   ....[82]....
        /*05b4*/ 	.word	0x00005720
        /*05b8*/ 	.word	0x00000000
        /*05bc*/ 	.word	0x00000258
        /*05c0*/ 	.short	0x0101
        /*05c2*/ 	.byte	0x3f
	.zero		1


	//   ....[83]....
        /*05c4*/ 	.word	0x00005e80
        /*05c8*/ 	.word	0x00000006
        /*05cc*/ 	.word	0x00000000
        /*05d0*/ 	.short	0x010a
        /*05d2*/ 	.byte	0x3f
	.zero		1


	//   ....[84]....
        /*05d4*/ 	.word	0x00005f00
        /*05d8*/ 	.word	0x00000007
        /*05dc*/ 	.word	0x00000000
        /*05e0*/ 	.short	0x010a
        /*05e2*/ 	.byte	0x3f
	.zero		1


	//   ....[85]....
        /*05e4*/ 	.word	0x00005f90
        /*05e8*/ 	.word	0x00000006
        /*05ec*/ 	.word	0x00000000
        /*05f0*/ 	.short	0x010a
        /*05f2*/ 	.byte	0x3f
	.zero		1


	//   ....[86]....
        /*05f4*/ 	.word	0x00006020
        /*05f8*/ 	.word	0x00000009
        /*05fc*/ 	.word	0x00000000
        /*0600*/ 	.short	0x010a
        /*0602*/ 	.byte	0x3f
	.zero		1


	//   ....[87]....
        /*0604*/ 	.word	0x000060b0
        /*0608*/ 	.word	0x00000006
        /*060c*/ 	.word	0x00000000
        /*0610*/ 	.short	0x010a
        /*0612*/ 	.byte	0x3f
	.zero		1


	//   ....[88]....
        /*0614*/ 	.word	0x00006140
        /*0618*/ 	.word	0x00000009
        /*061c*/ 	.word	0x00000000
        /*0620*/ 	.short	0x010a
        /*0622*/ 	.byte	0x3f
	.zero		1


	//   ....[89]....
        /*0624*/ 	.word	0x000061d0
        /*0628*/ 	.word	0x00000006
        /*062c*/ 	.word	0x00000000
        /*0630*/ 	.short	0x010a
        /*0632*/ 	.byte	0x3f
	.zero		1


	//   ....[90]....
        /*0634*/ 	.word	0x00006260
        /*0638*/ 	.word	0x00000009
        /*063c*/ 	.word	0x00000000
        /*0640*/ 	.short	0x010a
        /*0642*/ 	.byte	0x3f
	.zero		1


	//   ....[91]....
        /*0644*/ 	.word	0x000062f0
        /*0648*/ 	.word	0x00000006
        /*064c*/ 	.word	0x00000000
        /*0650*/ 	.short	0x010a
        /*0652*/ 	.byte	0x3f
	.zero		1


	//   ....[92]....
        /*0654*/ 	.word	0x00006380
        /*0658*/ 	.word	0x00000009
        /*065c*/ 	.word	0x00000000
        /*0660*/ 	.short	0x010a
        /*0662*/ 	.byte	0x3f
	.zero		1


	//   ....[93]....
        /*0664*/ 	.word	0x00006410
        /*0668*/ 	.word	0x00000006
        /*066c*/ 	.word	0x00000000
        /*0670*/ 	.short	0x010a
        /*0672*/ 	.byte	0x3f
	.zero		1


	//   ....[94]....
        /*0674*/ 	.word	0x000064a0
        /*0678*/ 	.word	0x00000009
        /*067c*/ 	.word	0x00000000
        /*0680*/ 	.short	0x010a
        /*0682*/ 	.byte	0x3f
	.zero		1


	//   ....[95]....
        /*0684*/ 	.word	0x00006530
        /*0688*/ 	.word	0x00000006
        /*068c*/ 	.word	0x00000000
        /*0690*/ 	.short	0x010a
        /*0692*/ 	.byte	0x3f
	.zero		1


	//   ....[96]....
        /*0694*/ 	.word	0x000065c0
        /*0698*/ 	.word	0x00000009
        /*069c*/ 	.word	0x00000000
        /*06a0*/ 	.short	0x010a
        /*06a2*/ 	.byte	0x3f
	.zero		1


	//   ....[97]....
        /*06a4*/ 	.word	0x00006650
        /*06a8*/ 	.word	0x00000006
        /*06ac*/ 	.word	0x00000000
        /*06b0*/ 	.short	0x010a
        /*06b2*/ 	.byte	0x3f
	.zero		1


	//   ....[98]....
        /*06b4*/ 	.word	0x000066e0
        /*06b8*/ 	.word	0x00000009
        /*06bc*/ 	.word	0x00000000
        /*06c0*/ 	.short	0x010a
        /*06c2*/ 	.byte	0x3f
	.zero		1


	//   ....[99]....
        /*06c4*/ 	.word	0x00006770
        /*06c8*/ 	.word	0x00000006
        /*06cc*/ 	.word	0x00000000
        /*06d0*/ 	.short	0x010a
        /*06d2*/ 	.byte	0x3f
	.zero		1


	//   ....[100]....
        /*06d4*/ 	.word	0x00006800
        /*06d8*/ 	.word	0x00000009
        /*06dc*/ 	.word	0x00000000
        /*06e0*/ 	.short	0x010a
        /*06e2*/ 	.byte	0x3f
	.zero		1


	//   ....[101]....
        /*06e4*/ 	.word	0x00006890
        /*06e8*/ 	.word	0x00000006
        /*06ec*/ 	.word	0x00000000
        /*06f0*/ 	.short	0x010a
        /*06f2*/ 	.byte	0x3f
	.zero		1


	//   ....[102]....
        /*06f4*/ 	.word	0x00006920
        /*06f8*/ 	.word	0x00000009
        /*06fc*/ 	.word	0x00000000
        /*0700*/ 	.short	0x010a
        /*0702*/ 	.byte	0x3f
	.zero		1


	//   ....[103]....
        /*0704*/ 	.word	0x000069b0
        /*0708*/ 	.word	0x00000006
        /*070c*/ 	.word	0x00000000
        /*0710*/ 	.short	0x010a
        /*0712*/ 	.byte	0x3f
	.zero		1


	//   ....[104]....
        /*0714*/ 	.word	0x00006a40
        /*0718*/ 	.word	0x00000009
        /*071c*/ 	.word	0x00000000
        /*0720*/ 	.short	0x010a
        /*0722*/ 	.byte	0x3f
	.zero		1


	//   ....[105]....
        /*0724*/ 	.word	0x00006ad0
        /*0728*/ 	.word	0x00000006
        /*072c*/ 	.word	0x00000000
        /*0730*/ 	.short	0x010a
        /*0732*/ 	.byte	0x3f
	.zero		1


	//   ....[106]....
        /*0734*/ 	.word	0x00006b60
        /*0738*/ 	.word	0x00000009
        /*073c*/ 	.word	0x00000000
        /*0740*/ 	.short	0x010a
        /*0742*/ 	.byte	0x3f
	.zero		1


	//   ....[107]....
        /*0744*/ 	.word	0x00006bf0
        /*0748*/ 	.word	0x00000006
        /*074c*/ 	.word	0x00000000
        /*0750*/ 	.short	0x010a
        /*0752*/ 	.byte	0x3f
	.zero		1


	//   ....[108]....
        /*0754*/ 	.word	0x00006c80
        /*0758*/ 	.word	0x00000009
        /*075c*/ 	.word	0x00000000
        /*0760*/ 	.short	0x010a
        /*0762*/ 	.byte	0x3f
	.zero		1


	//   ....[109]....
        /*0764*/ 	.word	0x00006d10
        /*0768*/ 	.word	0x00000006
        /*076c*/ 	.word	0x00000000
        /*0770*/ 	.short	0x010a
        /*0772*/ 	.byte	0x3f
	.zero		1


	//   ....[110]....
        /*0774*/ 	.word	0x00006da0
        /*0778*/ 	.word	0x00000009
        /*077c*/ 	.word	0x00000000
        /*0780*/ 	.short	0x010a
        /*0782*/ 	.byte	0x3f
	.zero		1


	//   ....[111]....
        /*0784*/ 	.word	0x00006e30
        /*0788*/ 	.word	0x00000006
        /*078c*/ 	.word	0x00000000
        /*0790*/ 	.short	0x010a
        /*0792*/ 	.byte	0x3f
	.zero		1


	//   ....[112]....
        /*0794*/ 	.word	0x00006ec0
        /*0798*/ 	.word	0x00000009
        /*079c*/ 	.word	0x00000000
        /*07a0*/ 	.short	0x010a
        /*07a2*/ 	.byte	0x3f
	.zero		1


	//   ....[113]....
        /*07a4*/ 	.word	0x00006f50
        /*07a8*/ 	.word	0x00000006
        /*07ac*/ 	.word	0x00000000
        /*07b0*/ 	.short	0x010a
        /*07b2*/ 	.byte	0x3f
	.zero		1


	//   ....[114]....
        /*07b4*/ 	.word	0x00006fe0
        /*07b8*/ 	.word	0x00000009
        /*07bc*/ 	.word	0x00000000
        /*07c0*/ 	.short	0x010a
        /*07c2*/ 	.byte	0x3f
	.zero		1


	//   ....[115]....
        /*07c4*/ 	.word	0x00007070
        /*07c8*/ 	.word	0x00000006
        /*07cc*/ 	.word	0x00000000
        /*07d0*/ 	.short	0x010a
        /*07d2*/ 	.byte	0x3f
	.zero		1


	//   ....[116]....
        /*07d4*/ 	.word	0x00007100
        /*07d8*/ 	.word	0x00000003
        /*07dc*/ 	.word	0x00000000
        /*07e0*/ 	.short	0x010a
        /*07e2*/ 	.byte	0x3f
	.zero		1


	//   ....[117]....
        /*07e4*/ 	.word	0x00007170
        /*07e8*/ 	.word	0x0000001a
        /*07ec*/ 	.word	0xfffffff8
        /*07f0*/ 	.short	0x010a
        /*07f2*/ 	.byte	0x3f
	.zero		1


	//   ....[118]....
        /*07f4*/ 	.word	0x000071d0
        /*07f8*/ 	.word	0x0000003e
        /*07fc*/ 	.word	0x00000000
        /*0800*/ 	.short	0x010a
        /*0802*/ 	.byte	0x3f
	.zero		1


	//   ....[119]....
        /*0804*/ 	.word	0x00007230
        /*0808*/ 	.word	0x0000003b
        /*080c*/ 	.word	0x00000008
        /*0810*/ 	.short	0x010a
        /*0812*/ 	.byte	0x3f
	.zero		1


	//   ....[120]....
        /*0814*/ 	.word	0x00007300
        /*0818*/ 	.word	0x00000013
        /*081c*/ 	.word	0x00000110
        /*0820*/ 	.short	0x010a
        /*0822*/ 	.byte	0x3f
	.zero		1


	//   ....[121]....
        /*0824*/ 	.word	0x000073e0
        /*0828*/ 	.word	0x00000006
        /*082c*/ 	.word	0x00000000
        /*0830*/ 	.short	0x010a
        /*0832*/ 	.byte	0x3f
	.zero		1


	//   ....[122]....
        /*0834*/ 	.word	0x00007430
        /*0838*/ 	.word	0x00000007
        /*083c*/ 	.word	0x00000000
        /*0840*/ 	.short	0x010a
        /*0842*/ 	.byte	0x3f
	.zero		1


	//   ....[123]....
        /*0844*/ 	.word	0x00007480
        /*0848*/ 	.word	0x00000006
        /*084c*/ 	.word	0x00000000
        /*0850*/ 	.short	0x010a
        /*0852*/ 	.byte	0x3f
	.zero		1


	//   ....[124]....
        /*0854*/ 	.word	0x000074d0
        /*0858*/ 	.word	0x00000009
        /*085c*/ 	.word	0x00000000
        /*0860*/ 	.short	0x010a
        /*0862*/ 	.byte	0x3f
	.zero		1


	//   ....[125]....
        /*0864*/ 	.word	0x00007520
        /*0868*/ 	.word	0x00000006
        /*086c*/ 	.word	0x00000000
        /*0870*/ 	.short	0x010a
        /*0872*/ 	.byte	0x3f
	.zero		1


	//   ....[126]....
        /*0874*/ 	.word	0x00007570
        /*0878*/ 	.word	0x00000009
        /*087c*/ 	.word	0x00000000
        /*0880*/ 	.short	0x010a
        /*0882*/ 	.byte	0x3f
	.zero		1


	//   ....[127]....
        /*0884*/ 	.word	0x000075c0
        /*0888*/ 	.word	0x00000006
        /*088c*/ 	.word	0x00000000
        /*0890*/ 	.short	0x010a
        /*0892*/ 	.byte	0x3f
	.zero		1


	//   ....[128]....
        /*0894*/ 	.word	0x00007610
        /*0898*/ 	.word	0x00000009
        /*089c*/ 	.word	0x00000000
        /*08a0*/ 	.short	0x010a
        /*08a2*/ 	.byte	0x3f
	.zero		1


	//   ....[129]....
        /*08a4*/ 	.word	0x00007660
        /*08a8*/ 	.word	0x00000006
        /*08ac*/ 	.word	0x00000000
        /*08b0*/ 	.short	0x010a
        /*08b2*/ 	.byte	0x3f
	.zero		1


	//   ....[130]....
        /*08b4*/ 	.word	0x000076b0
        /*08b8*/ 	.word	0x00000009
        /*08bc*/ 	.word	0x00000000
        /*08c0*/ 	.short	0x010a
        /*08c2*/ 	.byte	0x3f
	.zero		1


	//   ....[131]....
        /*08c4*/ 	.word	0x00007700
        /*08c8*/ 	.word	0x00000006
        /*08cc*/ 	.word	0x00000000
        /*08d0*/ 	.short	0x010a
        /*08d2*/ 	.byte	0x3f
	.zero		1


	//   ....[132]....
        /*08d4*/ 	.word	0x00007750
        /*08d8*/ 	.word	0x00000009
        /*08dc*/ 	.word	0x00000000
        /*08e0*/ 	.short	0x010a
        /*08e2*/ 	.byte	0x3f
	.zero		1


	//   ....[133]....
        /*08e4*/ 	.word	0x000077a0
        /*08e8*/ 	.word	0x00000006
        /*08ec*/ 	.word	0x00000000
        /*08f0*/ 	.short	0x010a
        /*08f2*/ 	.byte	0x3f
	.zero		1


	//   ....[134]....
        /*08f4*/ 	.word	0x000077f0
        /*08f8*/ 	.word	0x00000009
        /*08fc*/ 	.word	0x00000000
        /*0900*/ 	.short	0x010a
        /*0902*/ 	.byte	0x3f
	.zero		1


	//   ....[135]....
        /*0904*/ 	.word	0x00007840
        /*0908*/ 	.word	0x00000006
        /*090c*/ 	.word	0x00000000
        /*0910*/ 	.short	0x010a
        /*0912*/ 	.byte	0x3f
	.zero		1


	//   ....[136]....
        /*0914*/ 	.word	0x00007890
        /*0918*/ 	.word	0x00000009
        /*091c*/ 	.word	0x00000000
        /*0920*/ 	.short	0x010a
        /*0922*/ 	.byte	0x3f
	.zero		1


	//   ....[137]....
        /*0924*/ 	.word	0x000078e0
        /*0928*/ 	.word	0x00000006
        /*092c*/ 	.word	0x00000000
        /*0930*/ 	.short	0x010a
        /*0932*/ 	.byte	0x3f
	.zero		1


	//   ....[138]....
        /*0934*/ 	.word	0x00007930
        /*0938*/ 	.word	0x00000009
        /*093c*/ 	.word	0x00000000
        /*0940*/ 	.short	0x010a
        /*0942*/ 	.byte	0x3f
	.zero		1


	//   ....[139]....
        /*0944*/ 	.word	0x00007980
        /*0948*/ 	.word	0x00000006
        /*094c*/ 	.word	0x00000000
        /*0950*/ 	.short	0x010a
        /*0952*/ 	.byte	0x3f
	.zero		1


	//   ....[140]....
        /*0954*/ 	.word	0x000079d0
        /*0958*/ 	.word	0x00000009
        /*095c*/ 	.word	0x00000000
        /*0960*/ 	.short	0x010a
        /*0962*/ 	.byte	0x3f
	.zero		1


	//   ....[141]....
        /*0964*/ 	.word	0x00007a20
        /*0968*/ 	.word	0x00000006
        /*096c*/ 	.word	0x00000000
        /*0970*/ 	.short	0x010a
        /*0972*/ 	.byte	0x3f
	.zero		1


	//   ....[142]....
        /*0974*/ 	.word	0x00007a70
        /*0978*/ 	.word	0x00000009
        /*097c*/ 	.word	0x00000000
        /*0980*/ 	.short	0x010a
        /*0982*/ 	.byte	0x3f
	.zero		1


	//   ....[143]....
        /*0984*/ 	.word	0x00007ac0
        /*0988*/ 	.word	0x00000006
        /*098c*/ 	.word	0x00000000
        /*0990*/ 	.short	0x010a
        /*0992*/ 	.byte	0x3f
	.zero		1


	//   ....[144]....
        /*0994*/ 	.word	0x00007b10
        /*0998*/ 	.word	0x00000009
        /*099c*/ 	.word	0x00000000
        /*09a0*/ 	.short	0x010a
        /*09a2*/ 	.byte	0x3f
	.zero		1


	//   ....[145]....
        /*09a4*/ 	.word	0x00007b60
        /*09a8*/ 	.word	0x00000006
        /*09ac*/ 	.word	0x00000000
        /*09b0*/ 	.short	0x010a
        /*09b2*/ 	.byte	0x3f
	.zero		1


	//   ....[146]....
        /*09b4*/ 	.word	0x00007bb0
        /*09b8*/ 	.word	0x00000009
        /*09bc*/ 	.word	0x00000000
        /*09c0*/ 	.short	0x010a
        /*09c2*/ 	.byte	0x3f
	.zero		1


	//   ....[147]....
        /*09c4*/ 	.word	0x00007c00
        /*09c8*/ 	.word	0x00000006
        /*09cc*/ 	.word	0x00000000
        /*09d0*/ 	.short	0x010a
        /*09d2*/ 	.byte	0x3f
	.zero		1


	//   ....[148]....
        /*09d4*/ 	.word	0x00007c50
        /*09d8*/ 	.word	0x00000009
        /*09dc*/ 	.word	0x00000000
        /*09e0*/ 	.short	0x010a
        /*09e2*/ 	.byte	0x3f
	.zero		1


	//   ....[149]....
        /*09e4*/ 	.word	0x00007ca0
        /*09e8*/ 	.word	0x00000006
        /*09ec*/ 	.word	0x00000000
        /*09f0*/ 	.short	0x010a
        /*09f2*/ 	.byte	0x3f
	.zero		1


	//   ....[150]....
        /*09f4*/ 	.word	0x00007cf0
        /*09f8*/ 	.word	0x00000009
        /*09fc*/ 	.word	0x00000000
        /*0a00*/ 	.short	0x010a
        /*0a02*/ 	.byte	0x3f
	.zero		1


	//   ....[151]....
        /*0a04*/ 	.word	0x00007d40
        /*0a08*/ 	.word	0x00000006
        /*0a0c*/ 	.word	0x00000000
        /*0a10*/ 	.short	0x010a
        /*0a12*/ 	.byte	0x3f
	.zero		1


	//   ....[152]....
        /*0a14*/ 	.word	0x00007d90
        /*0a18*/ 	.word	0x00000009
        /*0a1c*/ 	.word	0x00000000
        /*0a20*/ 	.short	0x010a
        /*0a22*/ 	.byte	0x3f
	.zero		1


	//   ....[153]....
        /*0a24*/ 	.word	0x00007de0
        /*0a28*/ 	.word	0x00000006
        /*0a2c*/ 	.word	0x00000000
        /*0a30*/ 	.short	0x010a
        /*0a32*/ 	.byte	0x3f
	.zero		1


	//----- nvinfo : EIATTR_NUM_MBARRIERS
	.align		4
.L_28:
        /*0a34*/ 	.byte	0x03, 0x38
        /*0a36*/ 	.short	0x004a


	//----- nvinfo : EIATTR_EXIT_INSTR_OFFSETS
	.align		4
        /*0a38*/ 	.byte	0x04, 0x1c
        /*0a3a*/ 	.short	(.L_30 - .L_29)


	//   ....[0]....
.L_29:
        /*0a3c*/ 	.word	0x00001780


	//   ....[1]....
        /*0a40*/ 	.word	0x000017e0


	//   ....[2]....
        /*0a44*/ 	.word	0x00004f60


	//   ....[3]....
        /*0a48*/ 	.word	0x00004f90


	//   ....[4]....
        /*0a4c*/ 	.word	0x00007150


	//----- nvinfo : EIATTR_MAX_THREADS
	.align		4
.L_30:
        /*0a50*/ 	.byte	0x04, 0x05
        /*0a52*/ 	.short	(.L_32 - .L_31)
.L_31:
        /*0a54*/ 	.word	0x00000180
        /*0a58*/ 	.word	0x00000001
        /*0a5c*/ 	.word	0x00000001


	//----- nvinfo : EIATTR_CRS_STACK_SIZE
	.align		4
.L_32:
        /*0a60*/ 	.byte	0x04, 0x1e
        /*0a62*/ 	.short	(.L_34 - .L_33)
.L_33:
        /*0a64*/ 	.word	0x00000000


	//----- nvinfo : EIATTR_CBANK_PARAM_SIZE
	.align		4
.L_34:
        /*0a68*/ 	.byte	0x03, 0x19
        /*0a6a*/ 	.short	0x0570


	//----- nvinfo : EIATTR_PARAM_CBANK
	.align		4
        /*0a6c*/ 	.byte	0x04, 0x0a
        /*0a6e*/ 	.short	(.L_36 - .L_35)
	.align		4
.L_35:
        /*0a70*/ 	.word	index@(.nv.constant0._ZN7cutlass13device_kernelINS_4gemm6kernel13GemmUniversalIN4cute5tupleIJiiiiEEENS1_10collective13CollectiveMmaINS1_40MainloopSm90TmaGmmaWarpSpecializedSparseILi34ENS5_IJNS4_1CILi2EEENSA_ILi1EEESC_EEENS1_32KernelTmaWarpSpecializedPingpongEEENS5_IJNSA_ILi64EEESG_SG_EEEaNS5_IJNS4_6LayoutINS5_IJiNS5_IJSB_iEEEiEEENS5_IJlNS5_IJSC_SB_EEElEEEEENSI_INS5_IJNS5_IJSG_iEEESO_iEEENS5_IJNS5_IJSG_NSA_ILi4096EEEEEENS5_IJSC_lEEElEEEEEEEEaNS5_IJlSC_lEEENS4_8TiledMMAINS4_8MMA_AtomIJNS4_4SM904GMMA6SPARSE27GMMA_64x64x64_S32S8S8_SS_TNILNS10_9SparseSelE0EEEEEENSI_INS5_IJSC_SC_SC_EEENS5_IJNSA_ILi0EEES17_S17_EEEEENS5_IJNS4_10UnderscoreES1A_S1A_EEEEENS4_13SM90_TMA_LOADENS4_14ComposedLayoutINS4_7SwizzleILi1ELi4ELi3EEENS4_25smem_sparse_ptr_flag_bitsILi2ELi8EEENSI_INS5_IJNS5_IJSC_NSA_ILi8EEEEEENS5_IJSB_NSA_ILi32EEEEEEEEENS5_IJNS5_IJS17_SG_EEESL_EEEEEEEvNS4_8identityENS4_23SM90_TMA_LOAD_MULTICASTENS1E_INS1F_ILi2ELi4ELi3EEENS4_18smem_ptr_flag_bitsILi8EEENSI_INS5_IJS1J_SG_EEENS5_IJSG_SC_EEEEEEEvS1S_EENS_8epilogue10collective6detail29Sm90TmaWarpSpecializedAdapterINS23_15DefaultEpilogueIiNS5_IJSC_llEEES27_NS22_6thread17LinearCombinationIiLi1EiiLNS28_9ScaleType4KindE0ELNS_15FloatRoundStyleE2EiEENS1_15EpilogueDefaultEEEEEvvEEEEvNT_6ParamsE)
        /*0a74*/ 	.short	0x0210
        /*0a76*/ 	.short	0x0570


	//----- nvinfo : EIATTR_SW_WAR
	.align		4
.L_36:
        /*0a78*/ 	.byte	0x04, 0x36
        /*0a7a*/ 	.short	(.L_38 - .L_37)
.L_37:
        /*0a7c*/ 	.word	0x00000008
.L_38:


//--------------------- .nv.callgraph             --------------------------
	.section	.nv.callgraph,"",@"SHT_CUDA_CALLGRAPH"
	.align	4
	.sectionentsize	8
	.align		4
        /*0000*/ 	.word	0x00000000
	.align		4
        /*0004*/ 	.word	0xffffffff
	.align		4
        /*0008*/ 	.word	0x00000000
	.align		4
        /*000c*/ 	.word	0xfffffffe
	.align		4
        /*0010*/ 	.word	0x00000000
	.align		4
        /*0014*/ 	.word	0xfffffffd
	.align		4
        /*0018*/ 	.word	0x00000000
	.align		4
        /*001c*/ 	.word	0xfffffffc


//--------------------- .nv.constant4             --------------------------
	.section	.nv.constant4,"a",@progbits
	.align	8
	.align		8
.nv.constant4:
        /*0000*/ 	.dword	_ZN39_INTERNAL_5a395d66_4_k_cu_798f83c0_31924cuda3std3__45__cpo5beginE
	.align		8
        /*0008*/ 	.dword	_ZN39_INTERNAL_5a395d66_4_k_cu_798f83c0_31924cuda3std3__45__cpo3endE
	.align		8
        /*0010*/ 	.dword	_ZN39_INTERNAL_5a395d66_4_k_cu_798f83c0_31924cuda3std3__45__cpo6cbeginE
	.align		8
        /*0018*/ 	.dword	_ZN39_INTERNAL_5a395d66_4_k_cu_798f83c0_31924cuda3std3__45__cpo4cendE
	.align		8
        /*0020*/ 	.dword	_ZN39_INTERNAL_5a395d66_4_k_cu_798f83c0_31924cuda3std3__441_GLOBAL__N__5a395d66_4_k_cu_798f83c0_31926ignoreE
	.align		8
        /*0028*/ 	.dword	_ZN39_INTERNAL_5a395d66_4_k_cu_798f83c0_31924cuda3std3__419piecewise_constructE
	.align		8
        /*0030*/ 	.dword	_ZN39_INTERNAL_5a395d66_4_k_cu_798f83c0_31924cuda3std3__48in_placeE
	.align		8
        /*0038*/ 	.dword	_ZN39_INTERNAL_5a395d66_4_k_cu_798f83c0_31924cuda3std6ranges3__45__cpo4swapE
	.align		8
        /*0040*/ 	.dword	_ZN39_INTERNAL_5a395d66_4_k_cu_798f83c0_31924cuda3std6ranges3__45__cpo9iter_moveE
	.align		8
        /*0048*/ 	.dword	_ZN39_INTERNAL_5a395d66_4_k_cu_798f83c0_31924cute7productE
	.align		8
        /*0050*/ 	.dword	_ZN39_INTERNAL_5a395d66_4_k_cu_798f83c0_31924cute1_E


//--------------------- .text._ZN7cutlass13device_kernelINS_4gemm6kernel13GemmUniversalIN4cute5tupleIJiiiiEEENS1_10collective13CollectiveMmaINS1_40MainloopSm90TmaGmmaWarpSpecializedSparseILi34ENS5_IJNS4_1CILi2EEENSA_ILi1EEESC_EEENS1_32KernelTmaWarpSpecializedPingpongEEENS5_IJNSA_ILi64EEESG_SG_EEEaNS5_IJNS4_6LayoutINS5_IJiNS5_IJSB_iEEEiEEENS5_IJlNS5_IJSC_SB_EEElEEEEENSI_INS5_IJNS5_IJSG_iEEESO_iEEENS5_IJNS5_IJSG_NSA_ILi4096EEEEEENS5_IJSC_lEEElEEEEEEEEaNS5_IJlSC_lEEENS4_8TiledMMAINS4_8MMA_AtomIJNS4_4SM904GMMA6SPARSE27GMMA_64x64x64_S32S8S8_SS_TNILNS10_9SparseSelE0EEEEEENSI_INS5_IJSC_SC_SC_EEENS5_IJNSA_ILi0EEES17_S17_EEEEENS5_IJNS4_10UnderscoreES1A_S1A_EEEEENS4_13SM90_TMA_LOADENS4_14ComposedLayoutINS4_7SwizzleILi1ELi4ELi3EEENS4_25smem_sparse_ptr_flag_bitsILi2ELi8EEENSI_INS5_IJNS5_IJSC_NSA_ILi8EEEEEENS5_IJSB_NSA_ILi32EEEEEEEEENS5_IJNS5_IJS17_SG_EEESL_EEEEEEEvNS4_8identityENS4_23SM90_TMA_LOAD_MULTICASTENS1E_INS1F_ILi2ELi4ELi3EEENS4_18smem_ptr_flag_bitsILi8EEENSI_INS5_IJS1J_SG_EEENS5_IJSG_SC_EEEEEEEvS1S_EENS_8epilogue10collective6detail29Sm90TmaWarpSpecializedAdapterINS23_15DefaultEpilogueIiNS5_IJSC_llEEES27_NS22_6thread17LinearCombinationIiLi1EiiLNS28_9ScaleType4KindE0ELNS_15FloatRoundStyleE2EiEENS1_15EpilogueDefaultEEEEEvvEEEEvNT_6ParamsE --------------------------
	.section	.text._ZN7cutlass13device_kernelINS_4gemm6kernel13GemmUniversalIN4cute5tupleIJiiiiEEENS1_10collective13CollectiveMmaINS1_40MainloopSm90TmaGmmaWarpSpecializedSparseILi34ENS5_IJNS4_1CILi2EEENSA_ILi1EEESC_EEENS1_32KernelTmaWarpSpecializedPingpongEEENS5_IJNSA_ILi64EEESG_SG_EEEaNS5_IJNS4_6LayoutINS5_IJiNS5_IJSB_iEEEiEEENS5_IJlNS5_IJSC_SB_EEElEEEEENSI_INS5_IJNS5_IJSG_iEEESO_iEEENS5_IJNS5_IJSG_NSA_ILi4096EEEEEENS5_IJSC_lEEElEEEEEEEEaNS5_IJlSC_lEEENS4_8TiledMMAINS4_8MMA_AtomIJNS4_4SM904GMMA6SPARSE27GMMA_64x64x64_S32S8S8_SS_TNILNS10_9SparseSelE0EEEEEENSI_INS5_IJSC_SC_SC_EEENS5_IJNSA_ILi0EEES17_S17_EEEEENS5_IJNS4_10UnderscoreES1A_S1A_EEEEENS4_13SM90_TMA_LOADENS4_14ComposedLayoutINS4_7SwizzleILi1ELi4ELi3EEENS4_25smem_sparse_ptr_flag_bitsILi2ELi8EEENSI_INS5_IJNS5_IJSC_NSA_ILi8EEEEEENS5_IJSB_NSA_ILi32EEEEEEEEENS5_IJNS5_IJS17_SG_EEESL_EEEEEEEvNS4_8identityENS4_23SM90_TMA_LOAD_MULTICASTENS1E_INS1F_ILi2ELi4ELi3EEENS4_18smem_ptr_flag_bitsILi8EEENSI_INS5_IJS1J_SG_EEENS5_IJSG_SC_EEEEEEEvS1S_EENS_8epilogue10collective6detail29Sm90TmaWarpSpecializedAdapterINS23_15DefaultEpilogueIiNS5_IJSC_llEEES27_NS22_6thread17LinearCombinationIiLi1EiiLNS28_9ScaleType4KindE0ELNS_15FloatRoundStyleE2EiEENS1_15EpilogueDefaultEEEEEvvEEEEvNT_6ParamsE,"ax",@progbits
	.align	128
.text._ZN7cutlass13device_kernelINS_4gemm6kernel13GemmUniversalIN4cute5tupleIJiiiiEEENS1_10collective13CollectiveMmaINS1_40MainloopSm90TmaGmmaWarpSpecializedSparseILi34ENS5_IJNS4_1CILi2EEENSA_ILi1EEESC_EEENS1_32KernelTmaWarpSpecializedPingpongEEENS5_IJNSA_ILi64EEESG_SG_EEEaNS5_IJNS4_6LayoutINS5_IJiNS5_IJSB_iEEEiEEENS5_IJlNS5_IJSC_SB_EEElEEEEENSI_INS5_IJNS5_IJSG_iEEESO_iEEENS5_IJNS5_IJSG_NSA_ILi4096EEEEEENS5_IJSC_lEEElEEEEEEEEaNS5_IJlSC_lEEENS4_8TiledMMAINS4_8MMA_AtomIJNS4_4SM904GMMA6SPARSE27GMMA_64x64x64_S32S8S8_SS_TNILNS10_9SparseSelE0EEEEEENSI_INS5_IJSC_SC_SC_EEENS5_IJNSA_ILi0EEES17_S17_EEEEENS5_IJNS4_10UnderscoreES1A_S1A_EEEEENS4_13SM90_TMA_LOADENS4_14ComposedLayoutINS4_7SwizzleILi1ELi4ELi3EEENS4_25smem_sparse_ptr_flag_bitsILi2ELi8EEENSI_INS5_IJNS5_IJSC_NSA_ILi8EEEEEENS5_IJSB_NSA_ILi32EEEEEEEEENS5_IJNS5_IJS17_SG_EEESL_EEEEEEEvNS4_8identityENS4_23SM90_TMA_LOAD_MULTICASTENS1E_INS1F_ILi2ELi4ELi3EEENS4_18smem_ptr_flag_bitsILi8EEENSI_INS5_IJS1J_SG_EEENS5_IJSG_SC_EEEEEEEvS1S_EENS_8epilogue10collective6detail29Sm90TmaWarpSpecializedAdapterINS23_15DefaultEpilogueIiNS5_IJSC_llEEES27_NS22_6thread17LinearCombinationIiLi1EiiLNS28_9ScaleType4KindE0ELNS_15FloatRoundStyleE2EiEENS1_15EpilogueDefaultEEEEEvvEEEEvNT_6ParamsE:
        .type           _ZN7cutlass13device_kernelINS_4gemm6kernel13GemmUniversalIN4cute5tupleIJiiiiEEENS1_10collective13CollectiveMmaINS1_40MainloopSm90TmaGmmaWarpSpecializedSparseILi34ENS5_IJNS4_1CILi2EEENSA_ILi1EEESC_EEENS1_32KernelTmaWarpSpecializedPingpongEEENS5_IJNSA_ILi64EEESG_SG_EEEaNS5_IJNS4_6LayoutINS5_IJiNS5_IJSB_iEEEiEEENS5_IJlNS5_IJSC_SB_EEElEEEEENSI_INS5_IJNS5_IJSG_iEEESO_iEEENS5_IJNS5_IJSG_NSA_ILi4096EEEEEENS5_IJSC_lEEElEEEEEEEEaNS5_IJlSC_lEEENS4_8TiledMMAINS4_8MMA_AtomIJNS4_4SM904GMMA6SPARSE27GMMA_64x64x64_S32S8S8_SS_TNILNS10_9SparseSelE0EEEEEENSI_INS5_IJSC_SC_SC_EEENS5_IJNSA_ILi0EEES17_S17_EEEEENS5_IJNS4_10UnderscoreES1A_S1A_EEEEENS4_13SM90_TMA_LOADENS4_14ComposedLayoutINS4_7SwizzleILi1ELi4ELi3EEENS4_25smem_sparse_ptr_flag_bitsILi2ELi8EEENSI_INS5_IJNS5_IJSC_NSA_ILi8EEEEEENS5_IJSB_NSA_ILi32EEEEEEEEENS5_IJNS5_IJS17_SG_EEESL_EEEEEEEvNS4_8identityENS4_23SM90_TMA_LOAD_MULTICASTENS1E_INS1F_ILi2ELi4ELi3EEENS4_18smem_ptr_flag_bitsILi8EEENSI_INS5_IJS1J_SG_EEENS5_IJSG_SC_EEEEEEEvS1S_EENS_8epilogue10collective6detail29Sm90TmaWarpSpecializedAdapterINS23_15DefaultEpilogueIiNS5_IJSC_llEEES27_NS22_6thread17LinearCombinationIiLi1EiiLNS28_9ScaleType4KindE0ELNS_15FloatRoundStyleE2EiEENS1_15EpilogueDefaultEEEEEvvEEEEvNT_6ParamsE,@function
        .size           _ZN7cutlass13device_kernelINS_4gemm6kernel13GemmUniversalIN4cute5tupleIJiiiiEEENS1_10collective13CollectiveMmaINS1_40MainloopSm90TmaGmmaWarpSpecializedSparseILi34ENS5_IJNS4_1CILi2EEENSA_ILi1EEESC_EEENS1_32KernelTmaWarpSpecializedPingpongEEENS5_IJNSA_ILi64EEESG_SG_EEEaNS5_IJNS4_6LayoutINS5_IJiNS5_IJSB_iEEEiEEENS5_IJlNS5_IJSC_SB_EEElEEEEENSI_INS5_IJNS5_IJSG_iEEESO_iEEENS5_IJNS5_IJSG_NSA_ILi4096EEEEEENS5_IJSC_lEEElEEEEEEEEaNS5_IJlSC_lEEENS4_8TiledMMAINS4_8MMA_AtomIJNS4_4SM904GMMA6SPARSE27GMMA_64x64x64_S32S8S8_SS_TNILNS10_9SparseSelE0EEEEEENSI_INS5_IJSC_SC_SC_EEENS5_IJNSA_ILi0EEES17_S17_EEEEENS5_IJNS4_10UnderscoreES1A_S1A_EEEEENS4_13SM90_TMA_LOADENS4_14ComposedLayoutINS4_7SwizzleILi1ELi4ELi3EEENS4_25smem_sparse_ptr_flag_bitsILi2ELi8EEENSI_INS5_IJNS5_IJSC_NSA_ILi8EEEEEENS5_IJSB_NSA_ILi32EEEEEEEEENS5_IJNS5_IJS17_SG_EEESL_EEEEEEEvNS4_8identityENS4_23SM90_TMA_LOAD_MULTICASTENS1E_INS1F_ILi2ELi4ELi3EEENS4_18smem_ptr_flag_bitsILi8EEENSI_INS5_IJS1J_SG_EEENS5_IJSG_SC_EEEEEEEvS1S_EENS_8epilogue10collective6detail29Sm90TmaWarpSpecializedAdapterINS23_15DefaultEpilogueIiNS5_IJSC_llEEES27_NS22_6thread17LinearCombinationIiLi1EiiLNS28_9ScaleType4KindE0ELNS_15FloatRoundStyleE2EiEENS1_15EpilogueDefaultEEEEEvvEEEEvNT_6ParamsE,(.L_x_193 - _ZN7cutlass13device_kernelINS_4gemm6kernel13GemmUniversalIN4cute5tupleIJiiiiEEENS1_10collective13CollectiveMmaINS1_40MainloopSm90TmaGmmaWarpSpecializedSparseILi34ENS5_IJNS4_1CILi2EEENSA_ILi1EEESC_EEENS1_32KernelTmaWarpSpecializedPingpongEEENS5_IJNSA_ILi64EEESG_SG_EEEaNS5_IJNS4_6LayoutINS5_IJiNS5_IJSB_iEEEiEEENS5_IJlNS5_IJSC_SB_EEElEEEEENSI_INS5_IJNS5_IJSG_iEEESO_iEEENS5_IJNS5_IJSG_NSA_ILi4096EEEEEENS5_IJSC_lEEElEEEEEEEEaNS5_IJlSC_lEEENS4_8TiledMMAINS4_8MMA_AtomIJNS4_4SM904GMMA6SPARSE27GMMA_64x64x64_S32S8S8_SS_TNILNS10_9SparseSelE0EEEEEENSI_INS5_IJSC_SC_SC_EEENS5_IJNSA_ILi0EEES17_S17_EEEEENS5_IJNS4_10UnderscoreES1A_S1A_EEEEENS4_13SM90_TMA_LOADENS4_14ComposedLayoutINS4_7SwizzleILi1ELi4ELi3EEENS4_25smem_sparse_ptr_flag_bitsILi2ELi8EEENSI_INS5_IJNS5_IJSC_NSA_ILi8EEEEEENS5_IJSB_NSA_ILi32EEEEEEEEENS5_IJNS5_IJS17_SG_EEESL_EEEEEEEvNS4_8identityENS4_23SM90_TMA_LOAD_MULTICASTENS1E_INS1F_ILi2ELi4ELi3EEENS4_18smem_ptr_flag_bitsILi8EEENSI_INS5_IJS1J_SG_EEENS5_IJSG_SC_EEEEEEEvS1S_EENS_8epilogue10collective6detail29Sm90TmaWarpSpecializedAdapterINS23_15DefaultEpilogueIiNS5_IJSC_llEEES27_NS22_6thread17LinearCombinationIiLi1EiiLNS28_9ScaleType4KindE0ELNS_15FloatRoundStyleE2EiEENS1_15EpilogueDefaultEEEEEvvEEEEvNT_6ParamsE)
        .other          _ZN7cutlass13device_kernelINS_4gemm6kernel13GemmUniversalIN4cute5tupleIJiiiiEEENS1_10collective13CollectiveMmaINS1_40MainloopSm90TmaGmmaWarpSpecializedSparseILi34ENS5_IJNS4_1CILi2EEENSA_ILi1EEESC_EEENS1_32KernelTmaWarpSpecializedPingpongEEENS5_IJNSA_ILi64EEESG_SG_EEEaNS5_IJNS4_6LayoutINS5_IJiNS5_IJSB_iEEEiEEENS5_IJlNS5_IJSC_SB_EEElEEEEENSI_INS5_IJNS5_IJSG_iEEESO_iEEENS5_IJNS5_IJSG_NSA_ILi4096EEEEEENS5_IJSC_lEEElEEEEEEEEaNS5_IJlSC_lEEENS4_8TiledMMAINS4_8MMA_AtomIJNS4_4SM904GMMA6SPARSE27GMMA_64x64x64_S32S8S8_SS_TNILNS10_9SparseSelE0EEEEEENSI_INS5_IJSC_SC_SC_EEENS5_IJNSA_ILi0EEES17_S17_EEEEENS5_IJNS4_10UnderscoreES1A_S1A_EEEEENS4_13SM90_TMA_LOADENS4_14ComposedLayoutINS4_7SwizzleILi1ELi4ELi3EEENS4_25smem_sparse_ptr_flag_bitsILi2ELi8EEENSI_INS5_IJNS5_IJSC_NSA_ILi8EEEEEENS5_IJSB_NSA_ILi32EEEEEEEEENS5_IJNS5_IJS17_SG_EEESL_EEEEEEEvNS4_8identityENS4_23SM90_TMA_LOAD_MULTICASTENS1E_INS1F_ILi2ELi4ELi3EEENS4_18smem_ptr_flag_bitsILi8EEENSI_INS5_IJS1J_SG_EEENS5_IJSG_SC_EEEEEEEvS1S_EENS_8epilogue10collective6detail29Sm90TmaWarpSpecializedAdapterINS23_15DefaultEpilogueIiNS5_IJSC_llEEES27_NS22_6thread17LinearCombinationIiLi1EiiLNS28_9ScaleType4KindE0ELNS_15FloatRoundStyleE2EiEENS1_15EpilogueDefaultEEEEEvvEEEEvNT_6ParamsE,@"STO_CUDA_ENTRY STV_DEFAULT"
_ZN7cutlass13device_kernelINS_4gemm6kernel13GemmUniversalIN4cute5tupleIJiiiiEEENS1_10collective13CollectiveMmaINS1_40MainloopSm90TmaGmmaWarpSpecializedSparseILi34ENS5_IJNS4_1CILi2EEENSA_ILi1EEESC_EEENS1_32KernelTmaWarpSpecializedPingpongEEENS5_IJNSA_ILi64EEESG_SG_EEEaNS5_IJNS4_6LayoutINS5_IJiNS5_IJSB_iEEEiEEENS5_IJlNS5_IJSC_SB_EEElEEEEENSI_INS5_IJNS5_IJSG_iEEESO_iEEENS5_IJNS5_IJSG_NSA_ILi4096EEEEEENS5_IJSC_lEEElEEEEEEEEaNS5_IJlSC_lEEENS4_8TiledMMAINS4_8MMA_AtomIJNS4_4SM904GMMA6SPARSE27GMMA_64x64x64_S32S8S8_SS_TNILNS10_9SparseSelE0EEEEEENSI_INS5_IJSC_SC_SC_EEENS5_IJNSA_ILi0EEES17_S17_EEEEENS5_IJNS4_10UnderscoreES1A_S1A_EEEEENS4_13SM90_TMA_LOADENS4_14ComposedLayoutINS4_7SwizzleILi1ELi4ELi3EEENS4_25smem_sparse_ptr_flag_bitsILi2ELi8EEENSI_INS5_IJNS5_IJSC_NSA_ILi8EEEEEENS5_IJSB_NSA_ILi32EEEEEEEEENS5_IJNS5_IJS17_SG_EEESL_EEEEEEEvNS4_8identityENS4_23SM90_TMA_LOAD_MULTICASTENS1E_INS1F_ILi2ELi4ELi3EEENS4_18smem_ptr_flag_bitsILi8EEENSI_INS5_IJS1J_SG_EEENS5_IJSG_SC_EEEEEEEvS1S_EENS_8epilogue10collective6detail29Sm90TmaWarpSpecializedAdapterINS23_15DefaultEpilogueIiNS5_IJSC_llEEES27_NS22_6thread17LinearCombinationIiLi1EiiLNS28_9ScaleType4KindE0ELNS_15FloatRoundStyleE2EiEENS1_15EpilogueDefaultEEEEEvvEEEEvNT_6ParamsE:
[----:B------:R-:W-:Y:S01]  /*0000*/  LDC R1, c[0x0][0x28] ;  /* 0x00000a00ff017b82 */ /* 0x000fe20000000800 */
[----:B------:R-:W0:Y:S01]  /*0010*/  S2R R10, SR_TID.X ;  /* 0x00000000000a7919 */ /* 0x000e220000002100 */
[----:B------:R-:W-:Y:S01]  /*0020*/  ELECT P0, URZ, PT ;  /* 0x00000000003f782f */ /* 0x000fe20003800000 */
[----:B------:R-:W-:Y:S01]  /*0030*/  BSSY B0, `(.L_x_0) ;  /* 0x0000012000007945 */ /* 0x000fe20003800000 */
[--C-:B0-----:R-:W-:Y:S02]  /*0040*/  SHF.R.U32.HI R0, RZ, 0x5, R10.reuse ;  /* 0x00000005ff007819 */ /* 0x101fe4000001160a */
[----:B------:R-:W-:-:S03]  /*0050*/  SHF.R.U32.HI R4, RZ, 0x7, R10 ;  /* 0x00000007ff047819 */ /* 0x000fc6000001160a */
[----:B------:R-:W0:Y:S04]  /*0060*/  SHFL.IDX PT, R2, R0, RZ, 0x1f ;  /* 0x00001fff00027589 */ /* 0x000e2800000e0000 */
[----:B------:R1:W2:Y:S01]  /*0070*/  SHFL.IDX PT, R5, R4, RZ, 0x1f ;  /* 0x00001fff04057589 */ /* 0x0002a200000e0000 */
[----:B0-----:R-:W-:-:S13]  /*0080*/  ISETP.NE.OR P0, PT, R2, RZ, !P0 ;  /* 0x000000ff0200720c */ /* 0x001fda0004705670 */
[----:B-12---:R-:W-:Y:S05]  /*0090*/  @P0 BRA `(.L_x_1) ;  /* 0x00000000002c0947 */ /* 0x006fea0003800000 */
[----:B------:R-:W-:Y:S02]  /*00a0*/  ULDC.64 UR4, c[0x0][0x198] ;  /* 0x0000660000047ab9 */ /* 0x000fe40000000a00 */
[----:B------:R-:W-:Y:S02]  /*00b0*/  UIADD3 UR6, UP0, UR4, 0xf0, URZ ;  /* 0x000000f004067890 */ /* 0x000fe4000ff1e03f */
[----:B------:R-:W-:Y:S02]  /*00c0*/  UIADD3 UR8, UP1, UR4, 0x1f0, URZ ;  /* 0x000001f004087890 */ /* 0x000fe4000ff3e03f */
[----:B------:R-:W-:Y:S02]  /*00d0*/  UIADD3 UR4, UP2, UR4, 0x2f0, URZ ;  /* 0x000002f004047890 */ /* 0x000fe4000ff5e03f */
[----:B------:R-:W-:Y:S02]  /*00e0*/  UIADD3.X UR7, URZ, UR5, URZ, UP0, !UPT ;  /* 0x000000053f077290 */ /* 0x000fe400087fe43f */
[----:B------:R-:W-:-:S02]  /*00f0*/  UIADD3.X UR9, URZ, UR5, URZ, UP1, !UPT ;  /* 0x000000053f097290 */ /* 0x000fc40008ffe43f */
[----:B------:R-:W-:-:S05]  /*0100*/  UIADD3.X UR5, URZ, UR5, URZ, UP2, !UPT ;  /* 0x000000053f057290 */ /* 0x000fca00097fe43f */
[----:B------:R0:W-:Y:S02]  /*0110*/  UTMACCTL.PF [UR6] ;  /* 0x00000000060079b9 */ /* 0x0001e40008040000 */
[----:B------:R0:W-:Y:S02]  /*0120*/  UTMACCTL.PF [UR8] ;  /* 0x00000000080079b9 */ /* 0x0001e40008040000 */
[----:B------:R0:W-:Y:S02]  /*0130*/  UTMACCTL.PF [UR4] ;  /* 0x00000000040079b9 */ /* 0x0001e40008040000 */
[----:B0-----:R-:W-:Y:S01]  /*0140*/  NOP ;  /* 0x0000000000007918 */ /* 0x001fe20000000000 */
.L_x_1:
[----:B------:R-:W-:Y:S05]  /*0150*/  BSYNC B0 ;  /* 0x0000000000007941 */ /* 0x000fea0003800000 */
.L_x_0:
[----:B------:R-:W0:Y:S02]  /*0160*/  SHFL.IDX PT, R6, R0, RZ, 0x1f ;  /* 0x00001fff00067589 */ /* 0x000e2400000e0000 */
[----:B0-----:R-:W-:-:S13]  /*0170*/  ISETP.NE.AND P0, PT, R6, RZ, PT ;  /* 0x000000ff0600720c */ /* 0x001fda0003f05270 */
[----:B------:R-:W-:Y:S05]  /*0180*/  @P0 BRA `(.L_x_2) ;  /* 0x0000000400540947 */ /* 0x000fea0003800000 */
[----:B------:R-:W-:Y:S01]  /*0190*/  ELECT P0, URZ, PT ;  /* 0x00000000003f782f */ /* 0x000fe20003800000 */
[----:B------:R-:W-:-:S12]  /*01a0*/  BSSY B0, `(.L_x_2) ;  /* 0x0000053000007945 */ /* 0x000fd80003800000 */
[----:B------:R-:W-:Y:S05]  /*01b0*/  @!P0 BRA `(.L_x_3) ;  /* 0x0000000400448947 */ /* 0x000fea0003800000 */
[----:B------:R-:W0:Y:S01]  /*01c0*/  S2UR UR8, SR_CgaCtaId ;  /* 0x00000000000879c3 */ /* 0x000e220000008800 */
[----:B------:R-:W-:Y:S01]  /*01d0*/  UMOV UR4, 0x400 ;  /* 0x0000040000047882 */ /* 0x000fe20000000000 */
[----:B------:R-:W-:Y:S01]  /*01e0*/  UMOV UR5, 0x1 ;  /* 0x0000000100057882 */ /* 0x000fe20000000000 */
[----:B------:R-:W-:Y:S02]  /*01f0*/  UMOV UR6, 0x2 ;  /* 0x0000000200067882 */ /* 0x000fe40000000000 */
[----:B------:R-:W-:-:S04]  /*0200*/  UIADD3 UR6, -UR6, 0x100000, URZ ;  /* 0x0010000006067890 */ /* 0x000fc8000fffe13f */
[----:B------:R-:W-:Y:S02]  /*0210*/  USHF.L.U32 UR7, UR6, 0xb, URZ ;  /* 0x0000000b06077899 */ /* 0x000fe4000800063f */
[----:B------:R-:W-:Y:S02]  /*0220*/  USHF.L.U32 UR6, UR6, 0x1, URZ ;  /* 0x0000000106067899 */ /* 0x000fe4000800063f */
[----:B0-----:R-:W-:Y:S02]  /*0230*/  ULEA UR8, UR8, UR4, 0x18 ;  /* 0x0000000408087291 */ /* 0x001fe4000f8ec03f */
[----:B------:R-:W-:-:S04]  /*0240*/  UIADD3 UR4, -UR5, 0x100000, URZ ;  /* 0x0010000005047890 */ /* 0x000fc8000fffe13f */
[----:B------:R-:W-:Y:S02]  /*0250*/  USHF.L.U32 UR5, UR4, 0xb, URZ ;  /* 0x0000000b04057899 */ /* 0x000fe4000800063f */
[----:B------:R-:W-:Y:S01]  /*0260*/  USHF.L.U32 UR4, UR4, 0x1, URZ ;  /* 0x0000000104047899 */ /* 0x000fe2000800063f */
[----:B------:R-:W0:Y:S11]  /*0270*/  FENCE.VIEW.ASYNC.S ;  /* 0x00000000000073c6 */ /* 0x000e360000000000 */
[----:B0-----:R0:W1:Y:S01]  /*0280*/  SYNCS.EXCH.64 URZ, [UR8], UR4 ;  /* 0x00000004083f75b2 */ /* 0x0010620008000100 */
[----:B------:R0:W2:Y:S01]  /*0290*/  SYNCS.EXCH.64 URZ, [UR8+0x110], UR6 ;  /* 0x00011006083f75b2 */ /* 0x0000a20008000100 */
[----:B------:R0:W3:Y:S01]  /*02a0*/  SYNCS.EXCH.64 URZ, [UR8+0x8], UR4 ;  /* 0x00000804083f75b2 */ /* 0x0000e20008000100 */
[----:B------:R0:W4:Y:S01]  /*02b0*/  SYNCS.EXCH.64 URZ, [UR8+0x118], UR6 ;  /* 0x00011806083f75b2 */ /* 0x0001220008000100 */
[----:B------:R0:W0:Y:S01]  /*02c0*/  SYNCS.EXCH.64 URZ, [UR8+0x10], UR4 ;  /* 0x00001004083f75b2 */ /* 0x0000220008000100 */
        /* <DEDUP_REMOVED lines=63> */
[----:B-1234-:R-:W-:Y:S01]  /*06c0*/  NOP ;  /* 0x0000000000007918 */ /* 0x01efe20000000000 */
.L_x_3:
[----:B0-----:R-:W-:Y:S05]  /*06d0*/  BSYNC B0 ;  /* 0x0000000000007941 */ /* 0x001fea0003800000 */
.L_x_2:
[----:B------:R-:W-:Y:S01]  /*06e0*/  SHF.R.S32.HI R3, RZ, 0x1f, R10 ;  /* 0x0000001fff037819 */ /* 0x000fe2000001140a */
[----:B------:R-:W0:Y:S01]  /*06f0*/  SHFL.IDX PT, R7, R0, RZ, 0x1f ;  /* 0x00001fff00077589 */ /* 0x000e2200000e0000 */
[----:B------:R-:W1:Y:S01]  /*0700*/  S2UR UR12, SR_CTAID.X ;  /* 0x00000000000c79c3 */ /* 0x000e620000002500 */
[----:B------:R-:W-:Y:S02]  /*0710*/  ELECT P0, URZ, PT ;  /* 0x00000000003f782f */ /* 0x000fe40003800000 */
[----:B------:R-:W-:Y:S01]  /*0720*/  LEA.HI R3, R3, R10, RZ, 0x7 ;  /* 0x0000000a03037211 */ /* 0x000fe200078f38ff */
[----:B------:R1:W2:Y:S01]  /*0730*/  SHFL.IDX PT, R9, R0, RZ, 0x1f ;  /* 0x00001fff00097589 */ /* 0x0002a200000e0000 */
[----:B------:R-:W-:Y:S01]  /*0740*/  ELECT P1, URZ, PT ;  /* 0x00000000003f782f */ /* 0x000fe20003820000 */
[----:B------:R-:W-:Y:S01]  /*0750*/  NOP ;  /* 0x0000000000007918 */ /* 0x000fe20000000000 */
[----:B------:R-:W-:Y:S01]  /*0760*/  LOP3.LUT R3, R3, 0xffffff80, RZ, 0xc0, !PT ;  /* 0xffffff8003037812 */ /* 0x000fe200078ec0ff */
[----:B------:R-:W3:Y:S01]  /*0770*/  S2R R16, SR_CTAID.Y ;  /* 0x0000000000107919 */ /* 0x000ee20000002600 */
[----:B------:R-:W-:Y:S01]  /*0780*/  ULDC UR4, c[0x0][0x150] ;  /* 0x0000540000047ab9 */ /* 0x000fe20000000800 */
[----:B------:R-:W4:Y:S01]  /*0790*/  LDC R14, c[0x0][0x144] ;  /* 0x00005100ff0e7b82 */ /* 0x000f220000000800 */
[----:B------:R-:W-:Y:S01]  /*07a0*/  UMOV UR11, 0x80 ;  /* 0x00000080000b7882 */ /* 0x000fe20000000000 */
[----:B------:R-:W-:Y:S01]  /*07b0*/  IMAD.IADD R11, R10, 0x1, -R3 ;  /* 0x000000010a0b7824 */ /* 0x000fe200078e0a03 */
[----:B------:R-:W5:Y:S01]  /*07c0*/  SHFL.IDX PT, R4, R4, RZ, 0x1f ;  /* 0x00001fff04047589 */ /* 0x000f6200000e0000 */
[----:B------:R-:W-:Y:S01]  /*07d0*/  NOP ;  /* 0x0000000000007918 */ /* 0x000fe20000000000 */
[----:B------:R-:W-:-:S02]  /*07e0*/  VIADD R41, R5, 0xffffffff ;  /* 0xffffffff05297836 */ /* 0x000fc40000000000 */
[----:B------:R-:W-:Y:S01]  /*07f0*/  SHF.R.S32.HI R18, RZ, 0x1f, R11 ;  /* 0x0000001fff127819 */ /* 0x000fe2000001140b */
[----:B------:R-:W4:Y:S02]  /*0800*/  LDC R25, c[0x0][0x148] ;  /* 0x00005200ff197b82 */ /* 0x000f240000000800 */
[----:B------:R-:W-:Y:S02]  /*0810*/  ISETP.GE.U32.AND P4, PT, R41, 0x2, PT ;  /* 0x000000022900780c */ /* 0x000fe40003f86070 */
[----:B------:R-:W-:Y:S02]  /*0820*/  LEA.HI R3, R18, R11, RZ, 0x3 ;  /* 0x0000000b12037211 */ /* 0x000fe400078f18ff */
[----:B0-----:R-:W-:Y:S02]  /*0830*/  ISETP.NE.OR P0, PT, R7, RZ, !P0 ;  /* 0x000000ff0700720c */ /* 0x001fe40004705670 */
[--C-:B------:R-:W-:Y:S02]  /*0840*/  SHF.R.S32.HI R7, RZ, 0x3, R3.reuse ;  /* 0x00000003ff077819 */ /* 0x100fe40000011403 */
[----:B------:R-:W-:-:S02]  /*0850*/  SHF.R.S32.HI R8, RZ, 0x1f, R3 ;  /* 0x0000001fff087819 */ /* 0x000fc40000011403 */
[----:B------:R-:W-:Y:S02]  /*0860*/  SHF.R.S32.HI R3, RZ, 0x1f, R6 ;  /* 0x0000001fff037819 */ /* 0x000fe40000011406 */
[----:B------:R-:W-:Y:S02]  /*0870*/  LEA.HI R8, R8, R7, RZ, 0x2 ;  /* 0x0000000708087211 */ /* 0x000fe400078f10ff */
[----:B------:R-:W-:Y:S02]  /*0880*/  LEA.HI R3, R3, R6, RZ, 0x2 ;  /* 0x0000000603037211 */ /* 0x000fe400078f10ff */
[----:B------:R-:W-:Y:S01]  /*0890*/  LOP3.LUT R8, R8, 0xfffffffc, RZ, 0xc0, !PT ;  /* 0xfffffffc08087812 */ /* 0x000fe200078ec0ff */
[----:B------:R-:W-:Y:S01]  /*08a0*/  VOTEU.ALL UP0, P0 ;  /* 0x00000000003f7886 */ /* 0x000fe20000000000 */
[----:B------:R-:W-:Y:S02]  /*08b0*/  LOP3.LUT R3, R3, 0x3ffffffc, RZ, 0xc0, !PT ;  /* 0x3ffffffc03037812 */ /* 0x000fe400078ec0ff */
[----:B-1----:R-:W-:Y:S01]  /*08c0*/  I2FP.F32.U32 R0, UR12 ;  /* 0x0000000c00007c45 */ /* 0x002fe20008201000 */
[----:B------:R-:W-:Y:S01]  /*08d0*/  IMAD.IADD R8, R7, 0x1, -R8 ;  /* 0x0000000107087824 */ /* 0x000fe200078e0a08 */
[----:B--2---:R-:W-:Y:S01]  /*08e0*/  ISETP.NE.OR P1, PT, R9, RZ, !P1 ;  /* 0x000000ff0900720c */ /* 0x004fe20004f25670 */
[----:B------:R-:W-:Y:S01]  /*08f0*/  IMAD.IADD R3, R6, 0x1, -R3 ;  /* 0x0000000106037824 */ /* 0x000fe200078e0a03 */
[----:B------:R-:W0:Y:S01]  /*0900*/  @!UP0 S2UR UR7, SR_CgaCtaId ;  /* 0x00000000000789c3 */ /* 0x000e220000008800 */
[----:B------:R-:W-:Y:S01]  /*0910*/  FMUL R12, R0, UR4 ;  /* 0x00000004000c7c20 */ /* 0x000fe20008400000 */
[----:B------:R-:W-:Y:S01]  /*0920*/  ULDC UR4, c[0x0][0x154] ;  /* 0x0000550000047ab9 */ /* 0x000fe20000000800 */
[----:B------:R-:W-:Y:S01]  /*0930*/  IMAD R8, R3, 0x4, R8 ;  /* 0x0000000403087824 */ /* 0x000fe200078e0208 */
[----:B------:R-:W-:Y:S01]  /*0940*/  SHF.R.S32.HI R3, RZ, 0x1f, R2 ;  /* 0x0000001fff037819 */ /* 0x000fe20000011402 */
[----:B------:R-:W-:Y:S01]  /*0950*/  @!UP0 UMOV UR6, 0x400 ;  /* 0x0000040000068882 */ /* 0x000fe20000000000 */
[----:B-----5:R-:W-:Y:S01]  /*0960*/  R2UR UR16, R4 ;  /* 0x00000000041072ca */ /* 0x020fe200000e0000 */
[----:B------:R-:W1:Y:S01]  /*0970*/  F2I.U32.TRUNC.NTZ R12, R12 ;  /* 0x0000000c000c7305 */ /* 0x000e62000020f000 */
[----:B------:R-:W-:Y:S01]  /*0980*/  LEA.HI R3, R3, R2, RZ, 0x2 ;  /* 0x0000000203037211 */ /* 0x000fe200078f10ff */
[C---:B------:R-:W-:Y:S01]  /*0990*/  IMAD.SHL.U32 R13, R8.reuse, 0x4, RZ ;  /* 0x00000004080d7824 */ /* 0x040fe200078e00ff */
[----:B------:R-:W-:Y:S01]  /*09a0*/  LEA.HI R0, R8, R8, RZ, 0x1 ;  /* 0x0000000808007211 */ /* 0x000fe200078f08ff */
[----:B------:R-:W-:Y:S01]  /*09b0*/  VOTEU.ALL UP1, P1 ;  /* 0x00000000003f7886 */ /* 0x000fe20000820000 */
[----:B------:R-:W-:Y:S01]  /*09c0*/  LOP3.LUT R3, R3, 0xfffffffc, RZ, 0xc0, !PT ;  /* 0xfffffffc03037812 */ /* 0x000fe200078ec0ff */
[----:B------:R-:W-:Y:S01]  /*09d0*/  VOTEU.ALL UP2, P1 ;  /* 0x00000000003f7886 */ /* 0x000fe20000840000 */
[----:B------:R-:W-:Y:S01]  /*09e0*/  LOP3.LUT R7, R0, 0xfffffffe, RZ, 0xc0, !PT ;  /* 0xfffffffe00077812 */ /* 0x000fe200078ec0ff */
[----:B------:R-:W-:Y:S01]  /*09f0*/  VOTEU.ALL UP3, P1 ;  /* 0x00000000003f7886 */ /* 0x000fe20000860000 */
[----:B------:R-:W2:Y:S01]  /*0a00*/  @!UP1 S2UR UR10, SR_CgaCtaId ;  /* 0x00000000000a99c3 */ /* 0x000ea20000008800 */
[----:B------:R-:W-:Y:S01]  /*0a10*/  IMAD.IADD R19, R2, 0x1, -R3 ;  /* 0x0000000102137824 */ /* 0x000fe200078e0a03 */
[----:B---3--:R-:W-:Y:S01]  /*0a20*/  I2FP.F32.U32 R0, R16 ;  /* 0x0000001000007245 */ /* 0x008fe20000201000 */
[C---:B------:R-:W-:Y:S01]  /*0a30*/  IMAD.IADD R7, R8.reuse, 0x1, -R7 ;  /* 0x0000000108077824 */ /* 0x040fe200078e0a07 */
[----:B------:R-:W-:Y:S01]  /*0a40*/  @!UP1 UMOV UR9, 0x400 ;  /* 0x0000040000099882 */ /* 0x000fe20000000000 */
[----:B------:R-:W-:Y:S01]  /*0a50*/  LOP3.LUT R13, R8, 0xc, R13, 0x78, !PT ;  /* 0x0000000c080d7812 */ /* 0x000fe200078e780d */
[----:B-1----:R-:W-:-:S02]  /*0a60*/  IMAD.MOV R9, RZ, RZ, -R12 ;  /* 0x000000ffff097224 */ /* 0x002fc400078e0a0c */
[----:B------:R-:W-:Y:S01]  /*0a70*/  FMUL R0, R0, UR4 ;  /* 0x0000000400007c20 */ /* 0x000fe20008400000 */
[----:B------:R-:W1:Y:S01]  /*0a80*/  LDC R2, c[0x0][0x140] ;  /* 0x00005000ff027b82 */ /* 0x000e620000000800 */
[----:B------:R-:W-:Y:S01]  /*0a90*/  UMOV UR4, 0x20 ;  /* 0x0000002000047882 */ /* 0x000fe20000000000 */
[----:B----4-:R-:W-:Y:S01]  /*0aa0*/  IMAD R26, R14, R9, UR12 ;  /* 0x0000000c0e1a7e24 */ /* 0x010fe2000f8e0209 */
[----:B------:R-:W-:-:S04]  /*0ab0*/  @!UP0 UIADD3 UR4, -UR4, 0x100000, URZ ;  /* 0x0010000004048890 */ /* 0x000fc8000fffe13f */
[----:B------:R-:W-:Y:S02]  /*0ac0*/  @!UP0 USHF.L.U32 UR5, UR4, 0xb, URZ ;  /* 0x0000000b04058899 */ /* 0x000fe4000800063f */
[----:B------:R-:W-:Y:S01]  /*0ad0*/  @!UP0 USHF.L.U32 UR4, UR4, 0x1, URZ ;  /* 0x0000000104048899 */ /* 0x000fe2000800063f */
[----:B------:R-:W-:Y:S01]  /*0ae0*/  ISETP.NE.AND P2, PT, R19, 0x3, PT ;  /* 0x000000031300780c */ /* 0x000fe20003f45270 */
[----:B------:R-:W3:Y:S01]  /*0af0*/  F2I.U32.TRUNC.NTZ R0, R0 ;  /* 0x0000000000007305 */ /* 0x000ee2000020f000 */
[----:B0-----:R-:W-:Y:S01]  /*0b00*/  @!UP0 ULEA UR8, UR7, UR6, 0x18 ;  /* 0x0000000607088291 */ /* 0x001fe2000f8ec03f */
[----:B------:R-:W-:Y:S01]  /*0b10*/  ISETP.NE.AND P3, PT, R7, R26, PT ;  /* 0x0000001a0700720c */ /* 0x000fe20003f65270 */
[----:B------:R-:W-:-:S04]  /*0b20*/  @!UP1 UIADD3 UR6, -UR11, 0x100000, URZ ;  /* 0x001000000b069890 */ /* 0x000fc8000fffe13f */
[----:B------:R-:W-:Y:S02]  /*0b30*/  @!UP1 USHF.L.U32 UR7, UR6, 0xb, URZ ;  /* 0x0000000b06079899 */ /* 0x000fe4000800063f */
[----:B------:R-:W-:Y:S01]  /*0b40*/  @!UP1 USHF.L.U32 UR6, UR6, 0x1, URZ ;  /* 0x0000000106069899 */ /* 0x000fe2000800063f */
[----:B------:R-:W-:Y:S01]  /*0b50*/  IMAD.MOV.U32 R7, RZ, RZ, 0x1 ;  /* 0x00000001ff077424 */ /* 0x000fe200078e00ff */
[----:B------:R-:W-:Y:S01]  /*0b60*/  VOTEU.ALL UP4, P1 ;  /* 0x00000000003f7886 */ /* 0x000fe20000880000 */
[----:B------:R-:W-:Y:S01]  /*0b70*/  VOTEU.ALL UP5, P1 ;  /* 0x00000000003f7886 */ /* 0x000fe200008a0000 */
[----:B------:R-:W-:Y:S01]  /*0b80*/  VOTEU.ALL UP0, P0 ;  /* 0x00000000003f7886 */ /* 0x000fe20000000000 */
[----:B--2---:R-:W-:Y:S01]  /*0b90*/  @!UP1 ULEA UR9, UR10, UR9, 0x18 ;  /* 0x000000090a099291 */ /* 0x004fe2000f8ec03f */
[----:B------:R-:W-:Y:S01]  /*0ba0*/  VOTEU.ALL UP1, P0 ;  /* 0x00000000003f7886 */ /* 0x000fe20000020000 */
[----:B------:R-:W-:Y:S01]  /*0bb0*/  ISETP.EQ.OR P0, PT, R19, RZ, !P2 ;  /* 0x000000ff1300720c */ /* 0x000fe20005702670 */
[----:B---3--:R-:W-:Y:S01]  /*0bc0*/  IMAD.MOV R29, RZ, RZ, -R0 ;  /* 0x000000ffff1d7224 */ /* 0x008fe200078e0a00 */
[----:B------:R-:W-:Y:S01]  /*0bd0*/  @P3 LEA.HI R0, R13, R13, RZ, 0x1 ;  /* 0x0000000d0d003211 */ /* 0x000fe200078f08ff */
[----:B------:R-:W0:Y:S02]  /*0be0*/  FENCE.VIEW.ASYNC.S ;  /* 0x00000000000073c6 */ /* 0x000e240000000000 */
[----:B0-----:R0:W2:Y:S01]  /*0bf0*/  @!UP0 SYNCS.EXCH.64 URZ, [UR8+0x250], UR4 ;  /* 0x00025004083f85b2 */ /* 0x0010a20008000100 */
[----:B------:R-:W-:Y:S01]  /*0c00*/  ISETP.EQ.AND P0, PT, R5, RZ, P0 ;  /* 0x000000ff0500720c */ /* 0x000fe20000702270 */
[----:B------:R-:W-:Y:S01]  /*0c10*/  IMAD R3, R25, R29, R16 ;  /* 0x0000001d19037224 */ /* 0x000fe200078e0210 */
[----:B-1----:R-:W-:-:S02]  /*0c20*/  ISETP.EQ.U32.AND P1, PT, R2, 0x1, PT ;  /* 0x000000010200780c */ /* 0x002fc40003f22070 */
[----:B------:R-:W-:Y:S02]  /*0c30*/  @P3 SHF.R.S32.HI R0, RZ, 0x1, R0 ;  /* 0x00000001ff003819 */ /* 0x000fe40000011400 */
[----:B------:R-:W-:Y:S02]  /*0c40*/  SEL R6, RZ, 0x1, !P0 ;  /* 0x00000001ff067807 */ /* 0x000fe40004000000 */
[----:B------:R-:W-:Y:S02]  /*0c50*/  @P3 ISETP.NE.AND P5, PT, R0, R3, PT ;  /* 0x000000030000320c */ /* 0x000fe40003fa5270 */
[----:B------:R-:W-:Y:S02]  /*0c60*/  ISETP.NE.AND P2, PT, R5, RZ, PT ;  /* 0x000000ff0500720c */ /* 0x000fe40003f45270 */
[----:B------:R-:W-:Y:S02]  /*0c70*/  SEL R6, R6, 0x2, P4 ;  /* 0x0000000206067807 */ /* 0x000fe40002000000 */
[----:B------:R-:W-:Y:S01]  /*0c80*/  @P3 SEL R7, RZ, 0x1, P5 ;  /* 0x00000001ff073807 */ /* 0x000fe20002800000 */
[----:B------:R0:W1:Y:S01]  /*0c90*/  @!UP1 SYNCS.EXCH.64 URZ, [UR8+0x258], UR4 ;  /* 0x00025804083f95b2 */ /* 0x0000620008000100 */
[----:B------:R-:W-:Y:S01]  /*0ca0*/  NOP ;  /* 0x0000000000007918 */ /* 0x000fe20000000000 */
[----:B------:R0:W3:Y:S01]  /*0cb0*/  @!UP2 SYNCS.EXCH.64 URZ, [UR9+0x230], UR6 ;  /* 0x00023006093fa5b2 */ /* 0x0000e20008000100 */
[----:B------:R0:W4:Y:S01]  /*0cc0*/  @!UP3 SYNCS.EXCH.64 URZ, [UR9+0x238], UR6 ;  /* 0x00023806093fb5b2 */ /* 0x0001220008000100 */
[----:B------:R0:W0:Y:S01]  /*0cd0*/  @!UP4 SYNCS.EXCH.64 URZ, [UR9+0x240], UR6 ;  /* 0x00024006093fc5b2 */ /* 0x0000220008000100 */
[----:B------:R0:W0:Y:S01]  /*0ce0*/  @!UP5 SYNCS.EXCH.64 URZ, [UR9+0x248], UR6 ;  /* 0x00024806093fd5b2 */ /* 0x0000220008000100 */
[----:B------:R-:W-:Y:S01]  /*0cf0*/  NOP ;  /* 0x0000000000007918 */ /* 0x000fe20000000000 */
[----:B--2---:R-:W-:Y:S05]  /*0d00*/  @!P1 BRA `(.L_x_4) ;  /* 0x0000000000089947 */ /* 0x004fea0003800000 */
[----:B01-34-:R-:W-:Y:S01]  /*0d10*/  UCGABAR_ARV ;  /* 0x00000000000079c7 */ /* 0x01bfe20008000000 */
[----:B------:R-:W-:Y:S05]  /*0d20*/  BRA `(.L_x_5) ;  /* 0x0000000000047947 */ /* 0x000fea0003800000 */
.L_x_4:
[----:B01-34-:R-:W-:Y:S01]  /*0d30*/  NOP ;  /* 0x0000000000007918 */ /* 0x01bfe20000000000 */
.L_x_5:
[----:B------:R-:W-:Y:S01]  /*0d40*/  ULDC.64 UR4, c[0x0][0x698] ;  /* 0x0001a60000047ab9 */ /* 0x000fe20000000a00 */
[----:B------:R-:W-:Y:S01]  /*0d50*/  ULDC.64 UR22, c[0x0][0x208] ;  /* 0x0000820000167ab9 */ /* 0x000fe20000000a00 */
[----:B------:R-:W-:-:S04]  /*0d60*/  ISETP.NE.U32.AND P0, PT, RZ, UR4, PT ;  /* 0x00000004ff007c0c */ /* 0x000fc8000bf05070 */
[----:B------:R-:W-:-:S13]  /*0d70*/  ISETP.NE.AND.EX P0, PT, RZ, UR5, PT, P0 ;  /* 0x00000005ff007c0c */ /* 0x000fda000bf05300 */
[----:B------:R-:W-:Y:S05]  /*0d80*/  @!P0 BRA `(.L_x_6) ;  /* 0x00000000001c8947 */ /* 0x000fea0003800000 */
[----:B------:R-:W0:Y:S02]  /*0d90*/  LDC.64 R2, c[0x0][0x698] ;  /* 0x0001a600ff027b82 */ /* 0x000e240000000a00 */
[----:B0-----:R-:W2:Y:S02]  /*0da0*/  LDG.E.64 R2, desc[UR22][R2.64] ;  /* 0x0000001602027981 */ /* 0x001ea4000c1e1b00 */
[----:B--2---:R-:W-:-:S04]  /*0db0*/  ISETP.NE.U32.AND P0, PT, R2, RZ, PT ;  /* 0x000000ff0200720c */ /* 0x004fc80003f05070 */
[----:B------:R-:W-:-:S13]  /*0dc0*/  ISETP.NE.AND.EX P0, PT, R3, RZ, PT, P0 ;  /* 0x000000ff0300720c */ /* 0x000fda0003f05300 */
[----:B------:R-:W-:Y:S05]  /*0dd0*/  @!P0 BRA `(.L_x_6) ;  /* 0x0000000000088947 */ /* 0x000fea0003800000 */
[----:B------:R0:W5:Y:S01]  /*0de0*/  LD.E R14, desc[UR22][R2.64] ;  /* 0x00000016020e7980 */ /* 0x000162000c101900 */
[----:B------:R-:W-:Y:S05]  /*0df0*/  BRA `(.L_x_7) ;  /* 0x0000000000207947 */ /* 0x000fea0003800000 */
.L_x_6:
[----:B------:R-:W-:Y:S02]  /*0e00*/  ULDC.64 UR4, c[0x0][0x688] ;  /* 0x0001a20000047ab9 */ /* 0x000fe40000000a00 */
[----:B------:R-:W-:-:S04]  /*0e10*/  ISETP.NE.U32.AND P0, PT, RZ, UR4, PT ;  /* 0x00000004ff007c0c */ /* 0x000fc8000bf05070 */
[----:B------:R-:W-:-:S13]  /*0e20*/  ISETP.NE.AND.EX P0, PT, RZ, UR5, PT, P0 ;  /* 0x00000005ff007c0c */ /* 0x000fda000bf05300 */
[----:B------:R-:W-:Y:S05]  /*0e30*/  @!P0 BRA `(.L_x_8) ;  /* 0x00000000000c8947 */ /* 0x000fea0003800000 */
[----:B------:R-:W0:Y:S02]  /*0e40*/  LDC.64 R14, c[0x0][0x688] ;  /* 0x0001a200ff0e7b82 */ /* 0x000e240000000a00 */
[----:B0-----:R1:W5:Y:S01]  /*0e50*/  LDG.E R14, desc[UR22][R14.64] ;  /* 0x000000160e0e7981 */ /* 0x001362000c1e1900 */
[----:B------:R-:W-:Y:S05]  /*0e60*/  BRA `(.L_x_7) ;  /* 0x0000000000047947 */ /* 0x000fea0003800000 */
.L_x_8:
[----:B------:R-:W2:Y:S02]  /*0e70*/  LDC R14, c[0x0][0x680] ;  /* 0x0001a000ff0e7b82 */ /* 0x000ea40000000800 */
.L_x_7:
[----:B------:R-:W-:Y:S02]  /*0e80*/  ULDC.64 UR4, c[0x0][0x6a0] ;  /* 0x0001a80000047ab9 */ /* 0x000fe40000000a00 */
[----:B------:R-:W-:-:S04]  /*0e90*/  ISETP.NE.U32.AND P0, PT, RZ, UR4, PT ;  /* 0x00000004ff007c0c */ /* 0x000fc8000bf05070 */
[----:B------:R-:W-:-:S13]  /*0ea0*/  ISETP.NE.AND.EX P0, PT, RZ, UR5, PT, P0 ;  /* 0x00000005ff007c0c */ /* 0x000fda000bf05300 */
[----:B------:R-:W-:Y:S05]  /*0eb0*/  @!P0 BRA `(.L_x_9) ;  /* 0x00000000001c8947 */ /* 0x000fea0003800000 */
[----:B0-----:R-:W0:Y:S02]  /*0ec0*/  LDC.64 R2, c[0x0][0x6a0] ;  /* 0x0001a800ff027b82 */ /* 0x001e240000000a00 */
[----:B0-----:R-:W3:Y:S02]  /*0ed0*/  LDG.E.64 R2, desc[UR22][R2.64] ;  /* 0x0000001602027981 */ /* 0x001ee4000c1e1b00 */
[----:B---3--:R-:W-:-:S04]  /*0ee0*/  ISETP.NE.U32.AND P0, PT, R2, RZ, PT ;  /* 0x000000ff0200720c */ /* 0x008fc80003f05070 */
[----:B------:R-:W-:-:S13]  /*0ef0*/  ISETP.NE.AND.EX P0, PT, R3, RZ, PT, P0 ;  /* 0x000000ff0300720c */ /* 0x000fda0003f05300 */
[----:B------:R-:W-:Y:S05]  /*0f00*/  @!P0 BRA `(.L_x_9) ;  /* 0x0000000000088947 */ /* 0x000fea0003800000 */
[----:B-1----:R0:W5:Y:S01]  /*0f10*/  LD.E R15, desc[UR22][R2.64] ;  /* 0x00000016020f7980 */ /* 0x002162000c101900 */
[----:B------:R-:W-:Y:S05]  /*0f20*/  BRA `(.L_x_10) ;  /* 0x0000000000207947 */ /* 0x000fea0003800000 */
.L_x_9:
[----:B------:R-:W-:Y:S02]  /*0f30*/  ULDC.64 UR4, c[0x0][0x690] ;  /* 0x0001a40000047ab9 */ /* 0x000fe40000000a00 */
[----:B------:R-:W-:-:S04]  /*0f40*/  ISETP.NE.U32.AND P0, PT, RZ, UR4, PT ;  /* 0x00000004ff007c0c */ /* 0x000fc8000bf05070 */
[----:B------:R-:W-:-:S13]  /*0f50*/  ISETP.NE.AND.EX P0, PT, RZ, UR5, PT, P0 ;  /* 0x00000005ff007c0c */ /* 0x000fda000bf05300 */
[----:B------:R-:W-:Y:S05]  /*0f60*/  @!P0 BRA `(.L_x_11) ;  /* 0x00000000000c8947 */ /* 0x000fea0003800000 */
[----:B0-----:R-:W1:Y:S02]  /*0f70*/  LDC.64 R2, c[0x0][0x690] ;  /* 0x0001a400ff027b82 */ /* 0x001e640000000a00 */
[----:B-1----:R1:W5:Y:S01]  /*0f80*/  LDG.E R15, desc[UR22][R2.64] ;  /* 0x00000016020f7981 */ /* 0x002362000c1e1900 */
[----:B------:R-:W-:Y:S05]  /*0f90*/  BRA `(.L_x_10) ;  /* 0x0000000000047947 */ /* 0x000fea0003800000 */
.L_x_11:
[----:B-1----:R-:W3:Y:S02]  /*0fa0*/  LDC R15, c[0x0][0x684] ;  /* 0x0001a100ff0f7b82 */ /* 0x002ee40000000800 */
.L_x_10:
[----:B------:R-:W4:Y:S01]  /*0fb0*/  LDC R0, c[0x0][0x75c] ;  /* 0x0001d700ff007b82 */ /* 0x000f220000000800 */
[----:B------:R-:W-:Y:S01]  /*0fc0*/  ULDC UR8, c[0x0][0x604] ;  /* 0x0001810000087ab9 */ /* 0x000fe20000000800 */
[----:B------:R-:W-:Y:S01]  /*0fd0*/  ISETP.NE.AND P0, PT, R5, 0x2, PT ;  /* 0x000000020500780c */ /* 0x000fe20003f05270 */
[----:B------:R-:W-:Y:S01]  /*0fe0*/  UIADD3 UR8, UR8, 0x1f, URZ ;  /* 0x0000001f08087890 */ /* 0x000fe2000fffe03f */
[----:B------:R-:W-:Y:S01]  /*0ff0*/  IMAD.U32 R4, RZ, RZ, UR12 ;  /* 0x0000000cff047e24 */ /* 0x000fe2000f8e00ff */
[----:B------:R-:W-:Y:S01]  /*1000*/  UMOV UR5, URZ ;  /* 0x0000003f00057c82 */ /* 0x000fe20008000000 */
[----:B------:R-:W-:Y:S01]  /*1010*/  UMOV UR4, URZ ;  /* 0x0000003f00047c82 */ /* 0x000fe20008000000 */
[----:B------:R-:W-:Y:S01]  /*1020*/  USHF.R.S32.HI UR9, URZ, 0x1f, UR8 ;  /* 0x0000001f3f097899 */ /* 0x000fe20008011408 */
[----:B------:R-:W-:-:S03]  /*1030*/  ULDC.64 UR10, c[0x0][0x750] ;  /* 0x0001d400000a7ab9 */ /* 0x000fc60000000a00 */
[----:B------:R-:W-:Y:S01]  /*1040*/  ULEA.HI UR9, UR9, UR8, URZ, 0x5 ;  /* 0x0000000809097291 */ /* 0x000fe2000f8f283f */
[----:B----4-:R-:W-:-:S13]  /*1050*/  ISETP.NE.AND P4, PT, R0, 0x1, PT ;  /* 0x000000010000780c */ /* 0x010fda0003f85270 */
[----:B01----:R-:W0:Y:S01]  /*1060*/  @P4 LDC R3, c[0x0][0x10] ;  /* 0x00000400ff034b82 */ /* 0x003e220000000800 */
[----:B------:R-:W-:Y:S02]  /*1070*/  @P4 IMAD.MOV.U32 R17, RZ, RZ, RZ ;  /* 0x000000ffff114224 */ /* 0x000fe400078e00ff */
[----:B------:R-:W-:-:S05]  /*1080*/  @P4 IMAD.MOV.U32 R5, RZ, RZ, RZ ;  /* 0x000000ffff054224 */ /* 0x000fca00078e00ff */
[----:B------:R-:W1:Y:S01]  /*1090*/  @!P4 LDC R9, c[0x0][0xc] ;  /* 0x00000300ff09cb82 */ /* 0x000e620000000800 */
[----:B------:R-:W-:Y:S01]  /*10a0*/  ULDC UR6, c[0x0][0xc] ;  /* 0x0000030000067ab9 */ /* 0x000fe20000000800 */
[----:B------:R-:W-:Y:S02]  /*10b0*/  ULDC UR7, c[0x0][0x10] ;  /* 0x0000040000077ab9 */ /* 0x000fe40000000800 */
[----:B------:R-:W-:-:S04]  /*10c0*/  UIMAD.WIDE.U32 UR6, UR6, UR7, URZ ;  /* 0x00000007060672a5 */ /* 0x000fc8000f8e003f */
[----:B------:R-:W4:Y:S01]  /*10d0*/  LDC R8, c[0x0][0x14] ;  /* 0x00000500ff087b82 */ /* 0x000f220000000800 */
[----:B0-----:R-:W-:-:S04]  /*10e0*/  @P4 IMAD.WIDE.U32 R2, R3, UR12, R16 ;  /* 0x0000000c03024c25 */ /* 0x001fc8000f8e0010 */
[----:B------:R-:W-:Y:S02]  /*10f0*/  @P4 IMAD.IADD R3, R3, 0x1, R5 ;  /* 0x0000000103034824 */ /* 0x000fe400078e0205 */
[----:B------:R-:W-:Y:S02]  /*1100*/  IMAD.MOV.U32 R5, RZ, RZ, RZ ;  /* 0x000000ffff057224 */ /* 0x000fe400078e00ff */
[----:B-1----:R-:W-:-:S04]  /*1110*/  @!P4 IMAD.WIDE.U32 R4, R16, R9, R4 ;  /* 0x000000091004c225 */ /* 0x002fc800078e0004 */
[----:B------:R-:W-:Y:S02]  /*1120*/  @!P4 IMAD.MOV.U32 R2, RZ, RZ, R4 ;  /* 0x000000ffff02c224 */ /* 0x000fe400078e0004 */
[C---:B----4-:R-:W-:Y:S02]  /*1130*/  IMAD R21, R8.reuse, UR7, RZ ;  /* 0x0000000708157c24 */ /* 0x050fe4000f8e02ff */
[----:B------:R-:W-:Y:S01]  /*1140*/  IMAD.WIDE.U32 R8, R8, UR6, RZ ;  /* 0x0000000608087c25 */ /* 0x000fe2000f8e00ff */
[----:B------:R-:W-:-:S03]  /*1150*/  USHF.R.S32.HI UR6, URZ, 0x5, UR9 ;  /* 0x000000053f067899 */ /* 0x000fc60008011409 */
[----:B------:R-:W-:Y:S02]  /*1160*/  @!P4 IMAD.MOV.U32 R3, RZ, RZ, R5 ;  /* 0x000000ffff03c224 */ /* 0x000fe400078e0005 */
[----:B------:R-:W-:Y:S01]  /*1170*/  IMAD.IADD R12, R9, 0x1, R21 ;  /* 0x00000001090c7824 */ /* 0x000fe200078e0215 */
[----:B------:R-:W-:Y:S06]  /*1180*/  @P0 BRA `(.L_x_12) ;  /* 0x0000000000200947 */ /* 0x000fec0003800000 */
[----:B------:R-:W-:Y:S01]  /*1190*/  UISETP.GE.U32.AND UP0, UPT, UR6, 0x22, UPT ;  /* 0x000000220600788c */ /* 0x000fe2000bf06070 */
[----:B------:R-:W-:Y:S01]  /*11a0*/  IADD3 R2, P0, R2, R8, RZ ;  /* 0x0000000802027210 */ /* 0x000fe20007f1e0ff */
[----:B------:R-:W-:-:S04]  /*11b0*/  UIMAD.WIDE.U32 UR4, UR6, -0xf0f0f0f, URZ ;  /* 0xf0f0f0f1060478a5 */ /* 0x000fc8000f8e003f */
[----:B------:R-:W-:Y:S01]  /*11c0*/  USHF.R.U32.HI UR5, URZ, 0x5, UR5 ;  /* 0x000000053f057899 */ /* 0x000fe20008011605 */
[----:B------:R-:W-:Y:S02]  /*11d0*/  IMAD.X R3, R12, 0x1, R3, P0 ;  /* 0x000000010c037824 */ /* 0x000fe400000e0603 */
[----:B------:R-:W-:Y:S02]  /*11e0*/  UMOV UR4, URZ ;  /* 0x0000003f00047c82 */ /* 0x000fe40008000000 */
[----:B------:R-:W-:Y:S02]  /*11f0*/  @UP0 ULOP3.LUT UR4, UR5, 0x1, URZ, 0xc0, !UPT ;  /* 0x0000000105040892 */ /* 0x000fe4000f8ec03f */
[----:B------:R-:W-:-:S12]  /*1200*/  UIMAD UR5, UR5, -0x22, UR6 ;  /* 0xffffffde050578a4 */ /* 0x000fd8000f8e0206 */
.L_x_12:
[----:B------:R-:W-:Y:S01]  /*1210*/  ISETP.GE.U32.AND P0, PT, R2, UR10, PT ;  /* 0x0000000a02007c0c */ /* 0x000fe2000bf06070 */
[----:B------:R-:W-:Y:S01]  /*1220*/  IMAD.MOV.U32 R0, RZ, RZ, -0x1 ;  /* 0xffffffffff007424 */ /* 0x000fe200078e00ff */
[----:B------:R-:W-:Y:S01]  /*1230*/  PRMT R20, RZ, 0x7610, R20 ;  /* 0x00007610ff147816 */ /* 0x000fe20000000014 */
[----:B------:R-:W-:Y:S01]  /*1240*/  IMAD.MOV.U32 R4, RZ, RZ, -0x1 ;  /* 0xffffffffff047424 */ /* 0x000fe200078e00ff */
[----:B------:R-:W-:Y:S01]  /*1250*/  ISETP.GE.U32.AND.EX P0, PT, R3, UR11, PT, P0 ;  /* 0x0000000b03007c0c */ /* 0x000fe2000bf06100 */
[----:B------:R-:W-:-:S12]  /*1260*/  IMAD.MOV.U32 R5, RZ, RZ, -0x1 ;  /* 0xffffffffff057424 */ /* 0x000fd800078e00ff */
[----:B------:R-:W-:Y:S05]  /*1270*/  @P0 BRA `(.L_x_13) ;  /* 0x0000000400240947 */ /* 0x000fea0003800000 */
[----:B------:R-:W0:Y:S01]  /*1280*/  LDC.64 R30, c[0x0][0x728] ;  /* 0x0001ca00ff1e7b82 */ /* 0x000e220000000a00 */
[----:B------:R-:W-:Y:S02]  /*1290*/  IMAD.MOV.U32 R4, RZ, RZ, R2 ;  /* 0x000000ffff047224 */ /* 0x000fe400078e0002 */
[----:B------:R-:W-:-:S05]  /*12a0*/  IMAD.MOV.U32 R5, RZ, RZ, R3 ;  /* 0x000000ffff057224 */ /* 0x000fca00078e0003 */
[----:B------:R-:W1:Y:S08]  /*12b0*/  LDC R0, c[0x0][0x730] ;  /* 0x0001cc00ff007b82 */ /* 0x000e700000000800 */
[----:B------:R-:W4:Y:S01]  /*12c0*/  LDC.64 R32, c[0x0][0x720] ;  /* 0x0001c800ff207b82 */ /* 0x000f220000000a00 */
[----:B0-----:R-:W-:-:S04]  /*12d0*/  ISETP.NE.U32.AND P0, PT, R30, RZ, PT ;  /* 0x000000ff1e00720c */ /* 0x001fc80003f05070 */
[----:B------:R-:W-:-:S13]  /*12e0*/  ISETP.NE.AND.EX P0, PT, R31, RZ, PT, P0 ;  /* 0x000000ff1f00720c */ /* 0x000fda0003f05300 */
[----:B-1--4-:R-:W-:Y:S05]  /*12f0*/  @!P0 BRA `(.L_x_14) ;  /* 0x0000000000288947 */ /* 0x012fea0003800000 */
[----:B------:R-:W0:Y:S02]  /*1300*/  LDC R23, c[0x0][0x734] ;  /* 0x0001cd00ff177b82 */ /* 0x000e240000000800 */
[----:B0-----:R-:W-:-:S05]  /*1310*/  IADD3 R23, P0, R2, R23, RZ ;  /* 0x0000001702177210 */ /* 0x001fca0007f1e0ff */
[----:B------:R-:W-:-:S04]  /*1320*/  IMAD.X R27, RZ, RZ, R3, P0 ;  /* 0x000000ffff1b7224 */ /* 0x000fc800000e0603 */
[----:B------:R-:W-:-:S04]  /*1330*/  IMAD.WIDE.U32 R4, R27, R30, RZ ;  /* 0x0000001e1b047225 */ /* 0x000fc800078e00ff */
[----:B------:R-:W-:-:S04]  /*1340*/  IMAD.WIDE.U32 R20, P0, R23, R31, R4 ;  /* 0x0000001f17147225 */ /* 0x000fc80007800004 */
[----:B------:R-:W-:-:S04]  /*1350*/  IMAD.WIDE.U32 R4, R23, R30, RZ ;  /* 0x0000001e17047225 */ /* 0x000fc800078e00ff */
[----:B------:R-:W-:Y:S01]  /*1360*/  IMAD.X R23, RZ, RZ, RZ, P0 ;  /* 0x000000ffff177224 */ /* 0x000fe200000e06ff */
[----:B------:R-:W-:Y:S01]  /*1370*/  IADD3 RZ, P0, R5, R20, RZ ;  /* 0x0000001405ff7210 */ /* 0x000fe20007f1e0ff */
[----:B------:R-:W-:-:S04]  /*1380*/  IMAD.MOV.U32 R22, RZ, RZ, R21 ;  /* 0x000000ffff167224 */ /* 0x000fc800078e0015 */
[----:B------:R-:W-:-:S08]  /*1390*/  IMAD.WIDE.U32.X R4, R27, R31, R22, P0 ;  /* 0x0000001f1b047225 */ /* 0x000fd000000e0416 */
.L_x_14:
[----:B------:R-:W0:Y:S01]  /*13a0*/  LDC.64 R36, c[0x0][0x740] ;  /* 0x0001d000ff247b82 */ /* 0x000e220000000a00 */
[-CC-:B------:R-:W-:Y:S02]  /*13b0*/  SHF.R.U64 R38, R4, R0.reuse, R5.reuse ;  /* 0x0000000004267219 */ /* 0x180fe40000001205 */
[----:B------:R-:W-:Y:S02]  /*13c0*/  SHF.R.U32.HI R0, RZ, R0, R5 ;  /* 0x00000000ff007219 */ /* 0x000fe40000011605 */
[----:B------:R-:W-:-:S03]  /*13d0*/  IADD3 R21, P0, RZ, -R38, RZ ;  /* 0x80000026ff157210 */ /* 0x000fc60007f1e0ff */
[----:B------:R-:W1:Y:S02]  /*13e0*/  LDC R20, c[0x0][0x718] ;  /* 0x0001c600ff147b82 */ /* 0x000e640000000800 */
[----:B------:R-:W-:-:S04]  /*13f0*/  IMAD.X R5, RZ, RZ, ~R0, P0 ;  /* 0x000000ffff057224 */ /* 0x000fc800000e0e00 */
[-C--:B------:R-:W-:Y:S02]  /*1400*/  IMAD R0, R5, R32.reuse, RZ ;  /* 0x0000002005007224 */ /* 0x080fe400078e02ff */
[----:B------:R-:W4:Y:S01]  /*1410*/  LDC R22, c[0x0][0x708] ;  /* 0x0001c200ff167b82 */ /* 0x000f220000000800 */
[----:B------:R-:W-:-:S04]  /*1420*/  IMAD.WIDE.U32 R4, R21, R32, R2 ;  /* 0x0000002015047225 */ /* 0x000fc800078e0002 */
[----:B------:R-:W-:Y:S02]  /*1430*/  IMAD R21, R21, R33, R0 ;  /* 0x0000002115157224 */ /* 0x000fe400078e0200 */
[----:B------:R-:W-:Y:S01]  /*1440*/  IMAD.MOV.U32 R0, RZ, RZ, -0x1 ;  /* 0xffffffffff007424 */ /* 0x000fe200078e00ff */
[----:B------:R-:W2:Y:S01]  /*1450*/  LDC R35, c[0x0][0x758] ;  /* 0x0001d600ff237b82 */ /* 0x000ea20000000800 */
[----:B------:R-:W-:Y:S01]  /*1460*/  IMAD.IADD R5, R5, 0x1, R21 ;  /* 0x0000000105057824 */ /* 0x000fe200078e0215 */
[----:B0-----:R-:W-:Y:S01]  /*1470*/  ISETP.NE.U32.AND P0, PT, R36, RZ, PT ;  /* 0x000000ff2400720c */ /* 0x001fe20003f05070 */
[----:B------:R-:W-:-:S03]  /*1480*/  IMAD.MOV.U32 R32, RZ, RZ, 0x1 ;  /* 0x00000001ff207424 */ /* 0x000fc600078e00ff */
[----:B------:R-:W-:Y:S02]  /*1490*/  ISETP.NE.AND.EX P0, PT, R37, RZ, PT, P0 ;  /* 0x000000ff2500720c */ /* 0x000fe40003f05300 */
[----:B------:R-:W0:Y:S01]  /*14a0*/  LDC R31, c[0x0][0x700] ;  /* 0x0001c000ff1f7b82 */ /* 0x000e220000000800 */
[-CC-:B-1----:R-:W-:Y:S02]  /*14b0*/  SHF.R.U64 R28, R4, R20.reuse, R5.reuse ;  /* 0x00000014041c7219 */ /* 0x182fe40000001205 */
[----:B------:R-:W-:-:S05]  /*14c0*/  SHF.R.U32.HI R5, RZ, R20, R5 ;  /* 0x00000014ff057219 */ /* 0x000fca0000011605 */
[----:B------:R-:W1:Y:S01]  /*14d0*/  LDC R30, c[0x0][0x748] ;  /* 0x0001d200ff1e7b82 */ /* 0x000e620000000800 */
[-CC-:B----4-:R-:W-:Y:S02]  /*14e0*/  SHF.R.U64 R39, R28, R22.reuse, R5.reuse ;  /* 0x000000161c277219 */ /* 0x190fe40000001205 */
[----:B------:R-:W-:-:S05]  /*14f0*/  SHF.R.U32.HI R4, RZ, R22, R5 ;  /* 0x00000016ff047219 */ /* 0x000fca0000011605 */
[----:B------:R-:W4:Y:S01]  /*1500*/  LDC R33, c[0x0][0x738] ;  /* 0x0001ce00ff217b82 */ /* 0x000f220000000800 */
[-CC-:B--2---:R-:W-:Y:S02]  /*1510*/  SHF.R.U64 R40, R39, R35.reuse, R4.reuse ;  /* 0x0000002327287219 */ /* 0x184fe40000001204 */
[-C--:B------:R-:W-:Y:S02]  /*1520*/  SHF.L.U32 R0, R0, R35.reuse, RZ ;  /* 0x0000002300007219 */ /* 0x080fe400000006ff */
[----:B------:R-:W-:Y:S01]  /*1530*/  SHF.R.U32.HI R5, RZ, R35, R4 ;  /* 0x00000023ff057219 */ /* 0x000fe20000011604 */
[----:B------:R-:W-:Y:S01]  /*1540*/  IMAD.MOV.U32 R4, RZ, RZ, R40 ;  /* 0x000000ffff047224 */ /* 0x000fe200078e0028 */
[----:B------:R-:W-:Y:S01]  /*1550*/  LOP3.LUT R24, RZ, R0, RZ, 0x33, !PT ;  /* 0x00000000ff187212 */ /* 0x000fe200078e33ff */
[----:B------:R-:W2:Y:S01]  /*1560*/  LDC R34, c[0x0][0x710] ;  /* 0x0001c400ff227b82 */ /* 0x000ea20000000800 */
[----:B------:R-:W-:Y:S05]  /*1570*/  @!P0 BRA `(.L_x_15) ;  /* 0x0000000000288947 */ /* 0x000fea0003800000 */
[----:B------:R-:W3:Y:S02]  /*1580*/  LDC R23, c[0x0][0x74c] ;  /* 0x0001d300ff177b82 */ /* 0x000ee40000000800 */
[----:B---3--:R-:W-:-:S05]  /*1590*/  IADD3 R23, P0, R40, R23, RZ ;  /* 0x0000001728177210 */ /* 0x008fca0007f1e0ff */
        /* <DEDUP_REMOVED lines=8> */
.L_x_15:
[----:B-1----:R-:W-:Y:S01]  /*1620*/  SHF.R.U64 R4, R4, R30, R5 ;  /* 0x0000001e04047219 */ /* 0x002fe20000001205 */
[----:B0-----:R-:W-:Y:S01]  /*1630*/  VIADD R17, R31, 0xffffffff ;  /* 0xffffffff1f117836 */ /* 0x001fe20000000000 */
[----:B------:R-:W-:Y:S01]  /*1640*/  SHF.L.U32 R0, R32, R35, RZ ;  /* 0x0000002320007219 */ /* 0x000fe200000006ff */
[----:B------:R-:W-:Y:S01]  /*1650*/  @P4 IMAD R26, R25, R29, R16 ;  /* 0x0000001d191a4224 */ /* 0x000fe200078e0210 */
[----:B------:R-:W-:Y:S01]  /*1660*/  LOP3.LUT R5, R39, R24, RZ, 0xc0, !PT ;  /* 0x0000001827057212 */ /* 0x000fe200078ec0ff */
[----:B------:R-:W-:Y:S01]  /*1670*/  IMAD.MOV R20, RZ, RZ, -R4 ;  /* 0x000000ffff147224 */ /* 0x000fe200078e0a04 */
[----:B------:R-:W-:-:S03]  /*1680*/  LOP3.LUT R17, R28, R17, RZ, 0xc0, !PT ;  /* 0x000000111c117212 */ /* 0x000fc600078ec0ff */
[----:B------:R-:W-:Y:S02]  /*1690*/  IMAD R5, R0, R4, R5 ;  /* 0x0000000400057224 */ /* 0x000fe400078e0205 */
[----:B----4-:R-:W-:Y:S02]  /*16a0*/  IMAD R4, R20, R33, R40 ;  /* 0x0000002114047224 */ /* 0x010fe400078e0228 */
[----:B--2---:R-:W-:Y:S02]  /*16b0*/  IMAD R0, R5, R34, R26 ;  /* 0x0000002205007224 */ /* 0x004fe400078e021a */
[----:B------:R-:W-:Y:S02]  /*16c0*/  IMAD R5, R4, R31, R17 ;  /* 0x0000001f04057224 */ /* 0x000fe400078e0211 */
[----:B------:R-:W-:-:S03]  /*16d0*/  IMAD.MOV.U32 R20, RZ, RZ, 0x1 ;  /* 0x00000001ff147424 */ /* 0x000fc600078e00ff */
[----:B------:R-:W-:Y:S02]  /*16e0*/  SEL R4, R5, R0, !P4 ;  /* 0x0000000005047207 */ /* 0x000fe40006000000 */
[----:B------:R-:W-:Y:S01]  /*16f0*/  SEL R0, R0, R5, !P4 ;  /* 0x0000000500007207 */ /* 0x000fe20006000000 */
[----:B------:R-:W-:-:S07]  /*1700*/  IMAD.MOV.U32 R5, RZ, RZ, R38 ;  /* 0x000000ffff057224 */ /* 0x000fce00078e0026 */
.L_x_13:
[----:B------:R-:W-:Y:S05]  /*1710*/  @!P1 BRA `(.L_x_16) ;  /* 0x00000000000c9947 */ /* 0x000fea0003800000 */
[----:B------:R-:W-:Y:S01]  /*1720*/  UCGABAR_WAIT ;  /* 0x0000000000007dc7 */ /* 0x000fe20008000000 */
[----:B------:R-:W-:Y:S01]  /*1730*/  CCTL.IVALL ;  /* 0x00000000ff00798f */ /* 0x000fe20002000000 */
[----:B------:R-:W-:Y:S05]  /*1740*/  BRA `(.L_x_17) ;  /* 0x0000000000047947 */ /* 0x000fea0003800000 */
.L_x_16:
[----:B------:R-:W-:Y:S06]  /*1750*/  BAR.SYNC.DEFER_BLOCKING 0x0 ;  /* 0x0000000000007b1d */ /* 0x000fec0000010000 */
.L_x_17:
[----:B------:R-:W-:Y:S05]  /*1760*/  @!P2 BRA `(.L_x_18) ;  /* 0x000000380000a947 */ /* 0x000fea0003800000 */
[----:B------:R-:W-:-:S13]  /*1770*/  ISETP.GT.U32.AND P0, PT, R41, 0x1, PT ;  /* 0x000000012900780c */ /* 0x000fda0003f04070 */
[----:B------:R-:W-:Y:S05]  /*1780*/  @P0 EXIT ;  /* 0x000000000000094d */ /* 0x000fea0003800000 */
.L_x_19:
[----:B------:R-:W-:-:S08]  /*1790*/  NOP ;  /* 0x0000000000007918 */ /* 0x000fd00000000000 */
[----:B------:R-:W0:Y:S02]  /*17a0*/  USETMAXREG.TRY_ALLOC.CTAPOOL UP0, 0xe8 ;  /* 0x000000e8000079c8 */ /* 0x000e240008000600 */
[----:B0-----:R-:W-:-:S13]  /*17b0*/  PLOP3.LUT P0, PT, PT, PT, UP0, 0x80, 0x0 ;  /* 0x000000000000781c */ /* 0x001fda0003f0f008 */
[----:B------:R-:W-:Y:S05]  /*17c0*/  @!P0 BRA `(.L_x_19) ;  /* 0xfffffffc00f08947 */ /* 0x000fea000383ffff */
[----:B------:R-:W-:-:S13]  /*17d0*/  LOP3.LUT P0, RZ, R20, 0xff, RZ, 0xc0, !PT ;  /* 0x000000ff14ff7812 */ /* 0x000fda000780c0ff */
[----:B------:R-:W-:Y:S05]  /*17e0*/  @!P0 EXIT ;  /* 0x000000000000894d */ /* 0x000fea0003800000 */
[CC--:B------:R-:W-:Y:S01]  /*17f0*/  LEA.HI R17, R18.reuse, R11.reuse, RZ, 0x2 ;  /* 0x0000000b12117211 */ /* 0x0c0fe200078f10ff */
[----:B------:R-:W0:Y:S01]  /*1800*/  S2UR UR8, SR_CgaCtaId ;  /* 0x00000000000879c3 */ /* 0x000e220000008800 */
[-C--:B------:R-:W-:Y:S01]  /*1810*/  LEA.HI R10, R11, R11.reuse, RZ, 0x1 ;  /* 0x0000000b0b0a7211 */ /* 0x080fe200078f08ff */
[----:B------:R-:W-:Y:S01]  /*1820*/  ULDC.64 UR12, c[0x0][0x6b0] ;  /* 0x0001ac00000c7ab9 */ /* 0x000fe20000000a00 */
[--C-:B------:R-:W-:Y:S01]  /*1830*/  SHF.R.S32.HI R19, RZ, 0x2, R17.reuse ;  /* 0x00000002ff137819 */ /* 0x100fe20000011411 */
[----:B------:R-:W-:Y:S01]  /*1840*/  ULDC.64 UR14, c[0x0][0x6c8] ;  /* 0x0001b200000e7ab9 */ /* 0x000fe20000000a00 */
[----:B------:R-:W-:Y:S01]  /*1850*/  SHF.R.S32.HI R16, RZ, 0x1f, R17 ;  /* 0x0000001fff107819 */ /* 0x000fe20000011411 */
[----:B------:R-:W-:Y:S01]  /*1860*/  USHF.L.U64.HI UR7, UR12, 0x5, UR13 ;  /* 0x000000050c077899 */ /* 0x000fe2000801020d */
[----:B------:R-:W-:Y:S01]  /*1870*/  LEA.HI R20, R18, R11, RZ, 0x5 ;  /* 0x0000000b12147211 */ /* 0x000fe200078f28ff */
[----:B------:R-:W1:Y:S01]  /*1880*/  LDC R21, c[0x0][0x758] ;  /* 0x0001d600ff157b82 */ /* 0x000e620000000800 */
[----:B------:R-:W-:Y:S01]  /*1890*/  LEA.HI R18, R16, R19, RZ, 0x3 ;  /* 0x0000001310127211 */ /* 0x000fe200078f18ff */
[----:B------:R-:W-:Y:S01]  /*18a0*/  USHF.L.U64.HI UR13, UR14, 0x5, UR15 ;  /* 0x000000050e0d7899 */ /* 0x000fe2000801020f */
[----:B------:R-:W-:Y:S01]  /*18b0*/  LOP3.LUT R16, R10, 0x7ffffe, RZ, 0xc0, !PT ;  /* 0x007ffffe0a107812 */ /* 0x000fe200078ec0ff */
[----:B------:R-:W-:Y:S01]  /*18c0*/  UIADD3 UR9, UR16, -0x1, URZ ;  /* 0xffffffff10097890 */ /* 0x000fe2000fffe03f */
[----:B------:R-:W-:Y:S01]  /*18d0*/  LOP3.LUT R22, R17, 0xfffffffc, RZ, 0xc0, !PT ;  /* 0xfffffffc11167812 */ /* 0x000fe200078ec0ff */
[----:B------:R-:W-:Y:S01]  /*18e0*/  UMOV UR15, 0x400 ;  /* 0x00000400000f7882 */ /* 0x000fe20000000000 */
[C---:B------:R-:W-:Y:S01]  /*18f0*/  LOP3.LUT P0, RZ, R11.reuse, 0x7, RZ, 0xc0, !PT ;  /* 0x000000070bff7812 */ /* 0x040fe2000780c0ff */
[C---:B------:R-:W-:Y:S01]  /*1900*/  IMAD.IADD R16, R11.reuse, 0x1, -R16 ;  /* 0x000000010b107824 */ /* 0x040fe200078e0a10 */
[----:B------:R-:W-:Y:S01]  /*1910*/  LOP3.LUT R18, R18, 0xfffffff8, RZ, 0xc0, !PT ;  /* 0xfffffff812127812 */ /* 0x000fe200078ec0ff */
[----:B------:R-:W-:Y:S01]  /*1920*/  IMAD.IADD R24, R11, 0x1, -R22 ;  /* 0x000000010b187824 */ /* 0x000fe200078e0a16 */
[----:B------:R-:W-:Y:S01]  /*1930*/  SHF.R.S32.HI R11, RZ, 0x1, R10 ;  /* 0x00000001ff0b7819 */ /* 0x000fe2000001140a */
[----:B------:R-:W4:Y:S01]  /*1940*/  LDC R23, c[0x0][0x288] ;  /* 0x0000a200ff177b82 */ /* 0x000f220000000800 */
[----:B------:R-:W-:Y:S01]  /*1950*/  SHF.R.S32.HI R17, RZ, 0x5, R20 ;  /* 0x00000005ff117819 */ /* 0x000fe20000011414 */
[----:B------:R-:W-:Y:S01]  /*1960*/  IMAD.IADD R18, R19, 0x1, -R18 ;  /* 0x0000000113127824 */ /* 0x000fe200078e0a12 */
[----:B------:R-:W-:Y:S01]  /*1970*/  LEA.HI R10, R10, R11, RZ, 0x1 ;  /* 0x0000000b0a0a7211 */ /* 0x000fe200078f08ff */
[----:B0-----:R-:W-:Y:S01]  /*1980*/  ULEA UR15, UR8, UR15, 0x18 ;  /* 0x0000000f080f7291 */ /* 0x001fe2000f8ec03f */
[----:B------:R-:W-:Y:S01]  /*1990*/  ISETP.LT.U32.AND P0, PT, R13, 0x2, !P0 ;  /* 0x000000020d00780c */ /* 0x000fe20004701070 */
[----:B------:R-:W-:Y:S01]  /*19a0*/  IMAD R19, R17, 0x2, R16 ;  /* 0x0000000211137824 */ /* 0x000fe200078e0210 */
[----:B------:R-:W-:Y:S01]  /*19b0*/  LOP3.LUT R10, R10, 0x7fffffe, RZ, 0xc0, !PT ;  /* 0x07fffffe0a0a7812 */ /* 0x000fe200078ec0ff */
[----:B------:R-:W0:Y:S01]  /*19c0*/  LDC R20, c[0x0][0x700] ;  /* 0x0001c000ff147b82 */ /* 0x000e220000000800 */
[----:B------:R-:W-:Y:S01]  /*19d0*/  USHF.L.U32 UR8, UR9, 0x3, URZ ;  /* 0x0000000309087899 */ /* 0x000fe2000800063f */
[----:B------:R-:W-:Y:S01]  /*19e0*/  IMAD R16, R19, 0x8, R18 ;  /* 0x0000000813107824 */ /* 0x000fe200078e0212 */
[----:B------:R-:W-:Y:S01]  /*19f0*/  UISETP.NE.AND UP0, UPT, UR9, URZ, UPT ;  /* 0x0000003f0900728c */ /* 0x000fe2000bf05270 */
[----:B------:R-:W-:Y:S01]  /*1a00*/  IMAD.IADD R11, R11, 0x1, -R10 ;  /* 0x000000010b0b7824 */ /* 0x000fe200078e0a0a */
[----:B------:R-:W-:Y:S01]  /*1a10*/  UIADD3 UR9, UR15, 0x300, URZ ;  /* 0x000003000f097890 */ /* 0x000fe2000fffe03f */
[C-C-:B------:R-:W-:Y:S01]  /*1a20*/  IMAD R10, R17.reuse, 0x10, R18.reuse ;  /* 0x00000010110a7824 */ /* 0x140fe200078e0212 */
[----:B------:R-:W-:Y:S01]  /*1a30*/  UIADD3 UR10, UR15, 0x11300, URZ ;  /* 0x000113000f0a7890 */ /* 0x000fe2000fffe03f */
[----:B------:R-:W-:Y:S01]  /*1a40*/  IMAD R11, R16, 0x2, R11 ;  /* 0x00000002100b7824 */ /* 0x000fe200078e020b */
[----:B------:R-:W-:Y:S01]  /*1a50*/  USEL UR11, URZ, 0x1, UP0 ;  /* 0x000000013f0b7887 */ /* 0x000fe20008000000 */
[----:B------:R-:W-:Y:S01]  /*1a60*/  IMAD.MOV.U32 R16, RZ, RZ, -0x1 ;  /* 0xffffffffff107424 */ /* 0x000fe200078e00ff */
[----:B------:R-:W-:Y:S01]  /*1a70*/  USHF.L.U32 UR12, UR12, 0x5, URZ ;  /* 0x000000050c0c7899 */ /* 0x000fe2000800063f */
[----:B------:R-:W-:Y:S01]  /*1a80*/  IMAD R56, R17, -0x10, -R18 ;  /* 0xfffffff011387824 */ /* 0x000fe200078e0a12 */
[----:B------:R-:W-:Y:S01]  /*1a90*/  USHF.L.U32 UR14, UR14, 0x5, URZ ;  /* 0x000000050e0e7899 */ /* 0x000fe2000800063f */
[----:B------:R-:W-:Y:S01]  /*1aa0*/  IMAD.MOV.U32 R18, RZ, RZ, 0x1 ;  /* 0x00000001ff127424 */ /* 0x000fe200078e00ff */
[-C--:B-1----:R-:W-:Y:S01]  /*1ab0*/  SHF.L.U32 R16, R16, R21.reuse, RZ ;  /* 0x0000001510107219 */ /* 0x082fe200000006ff */
[----:B------:R-:W-:Y:S01]  /*1ac0*/  USHF.R.U32.HI UR9, URZ, 0x4, UR9 ;  /* 0x000000043f097899 */ /* 0x000fe20008011609 */
[----:B------:R-:W-:Y:S01]  /*1ad0*/  IMAD.SHL.U32 R57, R11, 0x20, RZ ;  /* 0x000000200b397824 */ /* 0x000fe200078e00ff */
[----:B------:R-:W-:Y:S01]  /*1ae0*/  USHF.R.U32.HI UR10, URZ, 0x4, UR10 ;  /* 0x000000043f0a7899 */ /* 0x000fe2000801160a */
[----:B------:R-:W-:Y:S01]  /*1af0*/  VIMNMX R19, RZ, UR6, PT ;  /* 0x00000006ff137c48 */ /* 0x000fe2000bfe0100 */
[----:B------:R-:W-:Y:S01]  /*1b00*/  ULDC UR20, c[0x0][0x284] ;  /* 0x0000a10000147ab9 */ /* 0x000fe20000000800 */
[----:B------:R-:W-:Y:S01]  /*1b10*/  SHF.L.U32 R18, R18, R21, RZ ;  /* 0x0000001512127219 */ /* 0x000fe200000006ff */
[----:B------:R-:W-:Y:S01]  /*1b20*/  UIADD3 UR24, UR15, 0x230, URZ ;  /* 0x000002300f187890 */ /* 0x000fe2000fffe03f */
[----:B------:R-:W-:Y:S01]  /*1b30*/  LOP3.LUT R21, RZ, R16, RZ, 0x33, !PT ;  /* 0x00000010ff157212 */ /* 0x000fe200078e33ff */
[----:B------:R-:W-:Y:S01]  /*1b40*/  ULOP3.LUT UR8, UR8, 0x8, URZ, 0xc0, !UPT ;  /* 0x0000000808087892 */ /* 0x000fe2000f8ec03f */
[----:B------:R-:W-:Y:S01]  /*1b50*/  SHF.L.U64.HI R12, R8, 0x1, R12 ;  /* 0x00000001080c7819 */ /* 0x000fe2000001020c */
[----:B------:R-:W-:Y:S01]  /*1b60*/  UIADD3 UR25, UP1, UR12, 0x20, URZ ;  /* 0x000000200c197890 */ /* 0x000fe2000ff3e03f */
[----:B------:R-:W-:Y:S01]  /*1b70*/  LOP3.LUT R70, R6, 0x1, RZ, 0xfc, !PT ;  /* 0x0000000106467812 */ /* 0x000fe200078efcff */
[----:B------:R-:W-:Y:S01]  /*1b80*/  UIADD3 UR26, UP2, UR14, 0x20, URZ ;  /* 0x000000200e1a7890 */ /* 0x000fe2000ff5e03f */
[----:B------:R-:W-:Y:S01]  /*1b90*/  IADD3 R19, -R19, UR6, RZ ;  /* 0x0000000613137c10 */ /* 0x000fe2000fffe1ff */
[----:B------:R-:W-:Y:S01]  /*1ba0*/  ULOP3.LUT UR9, UR9, 0x3fff, URZ, 0xc0, !UPT ;  /* 0x00003fff09097892 */ /* 0x000fe2000f8ec03f */
[----:B0-----:R-:W-:Y:S01]  /*1bb0*/  VIADD R20, R20, 0xffffffff ;  /* 0xffffffff14147836 */ /* 0x001fe20000000000 */
[----:B------:R-:W-:Y:S01]  /*1bc0*/  ULOP3.LUT UR10, UR10, 0x3fff, URZ, 0xc0, !UPT ;  /* 0x00003fff0a0a7892 */ /* 0x000fe2000f8ec03f */
[----:B------:R-:W-:Y:S01]  /*1bd0*/  SEL R22, RZ, 0x1, !P0 ;  /* 0x00000001ff167807 */ /* 0x000fe20004000000 */
[C---:B----4-:R-:W-:Y:S01]  /*1be0*/  IMAD R23, R24.reuse, -0x2, R23 ;  /* 0xfffffffe18177824 */ /* 0x050fe200078e0217 */
[----:B------:R-:W-:Y:S01]  /*1bf0*/  SHF.R.S32.HI R11, RZ, 0x1f, R10 ;  /* 0x0000001fff0b7819 */ /* 0x000fe2000001140a */
[----:B------:R-:W-:Y:S01]  /*1c00*/  IMAD.WIDE R16, R24, 0x2, RZ ;  /* 0x0000000218107825 */ /* 0x000fe200078e02ff */
[----:B------:R-:W-:Y:S01]  /*1c10*/  SHF.R.S32.HI R57, RZ, 0x3, R57 ;  /* 0x00000003ff397819 */ /* 0x000fe20000011439 */
[----:B------:R-:W-:-:S02]  /*1c20*/  USHF.L.U32 UR21, UR6, 0x1, URZ ;  /* 0x0000000106157899 */ /* 0x000fc4000800063f */
[----:B------:R-:W-:Y:S01]  /*1c30*/  IMAD.U32 R71, RZ, RZ, UR11 ;  /* 0x0000000bff477e24 */ /* 0x000fe2000f8e00ff */
[----:B------:R-:W-:Y:S01]  /*1c40*/  ULEA UR16, UR16, UR24, 0x3 ;  /* 0x0000001810107291 */ /* 0x000fe2000f8e183f */
[----:B------:R-:W-:Y:S01]  /*1c50*/  VIADD R56, R56, UR20 ;  /* 0x0000001438387c36 */ /* 0x000fe20008000000 */
[----:B------:R-:W-:Y:S02]  /*1c60*/  ULOP3.LUT UR27, UR8, 0x8, URZ, 0x3c, !UPT ;  /* 0x00000008081b7892 */ /* 0x000fe4000f8e3c3f */
[----:B------:R-:W-:Y:S02]  /*1c70*/  ULOP3.LUT UR17, UR8, 0x18, URZ, 0x3c, !UPT ;  /* 0x0000001808117892 */ /* 0x000fe4000f8e3c3f */
[----:B------:R-:W-:Y:S02]  /*1c80*/  UIADD3.X UR29, URZ, UR7, URZ, UP1, !UPT ;  /* 0x000000073f1d7290 */ /* 0x000fe40008ffe43f */
[----:B------:R-:W-:Y:S02]  /*1c90*/  UIADD3.X UR28, URZ, UR13, URZ, UP2, !UPT ;  /* 0x0000000d3f1c7290 */ /* 0x000fe400097fe43f */
[----:B------:R-:W-:-:S02]  /*1ca0*/  ULOP3.LUT UR18, UR9, 0x10000, URZ, 0xfc, !UPT ;  /* 0x0001000009127892 */ /* 0x000fc4000f8efc3f */
[----:B------:R-:W-:-:S12]  /*1cb0*/  ULOP3.LUT UR19, UR10, 0x10000, URZ, 0xfc, !UPT ;  /* 0x000100000a137892 */ /* 0x000fd8000f8efc3f */
.L_x_98:
[----:B------:R-:W-:Y:S01]  /*1cc0*/  SHF.L.U32 R25, R71, 0x1f, RZ ;  /* 0x0000001f47197819 */ /* 0x000fe200000006ff */
[----:B------:R-:W-:Y:S01]  /*1cd0*/  IMAD.MOV.U32 R24, RZ, RZ, RZ ;  /* 0x000000ffff187224 */ /* 0x000fe200078e00ff */
[----:B------:R-:W-:Y:S02]  /*1ce0*/  ISETP.GE.AND P1, PT, R19, 0x1, PT ;  /* 0x000000011300780c */ /* 0x000fe40003f26270 */
[----:B------:R-:W0:Y:S02]  /*1cf0*/  SYNCS.PHASECHK.TRANS64.TRYWAIT P0, [UR16+-0x8], R25 ;  /* 0xfffff819ff0075a7 */ /* 0x000e240008000150 */
[----:B0123-5:R-:W-:Y:S09]  /*1d00*/  @!P0 BRA `(.L_x_20) ;  /* 0x0000005400148947 */ /* 0x02fff20003800000 */
.L_x_150:
[----:B0-----:R-:W-:Y:S01]  /*1d10*/  IMAD.MOV.U32 R25, RZ, RZ, RZ ;  /* 0x000000ffff197224 */ /* 0x001fe200078e00ff */
[----:B------:R-:W-:Y:S02]  /*1d20*/  CS2R R26, SRZ ;  /* 0x00000000001a7805 */ /* 0x000fe4000001ff00 */
[----:B------:R-:W-:Y:S02]  /*1d30*/  CS2R R28, SRZ ;  /* 0x00000000001c7805 */ /* 0x000fe4000001ff00 */
[----:B------:R-:W-:Y:S02]  /*1d40*/  CS2R R30, SRZ ;  /* 0x00000000001e7805 */ /* 0x000fe4000001ff00 */
[----:B------:R-:W-:Y:S02]  /*1d50*/  CS2R R32, SRZ ;  /* 0x0000000000207805 */ /* 0x000fe4000001ff00 */
[----:B------:R-:W-:Y:S02]  /*1d60*/  CS2R R34, SRZ ;  /* 0x0000000000227805 */ /* 0x000fe4000001ff00 */
[----:B------:R-:W-:-:S02]  /*1d70*/  CS2R R36, SRZ ;  /* 0x0000000000247805 */ /* 0x000fc4000001ff00 */
        /* <DEDUP_REMOVED lines=8> */
[----:B------:R-:W-:Y:S01]  /*1e00*/  CS2R R54, SRZ ;  /* 0x0000000000367805 */ /* 0x000fe2000001ff00 */
[----:B------:R-:W-:Y:S06]  /*1e10*/  @!P1 BRA `(.L_x_21) ;  /* 0x0000000000c09947 */ /* 0x000fec0003800000 */
[----:B------:R-:W-:Y:S01]  /*1e20*/  IMAD.MOV.U32 R58, RZ, RZ, R19 ;  /* 0x000000ffff3a7224 */ /* 0x000fe200078e0013 */
[----:B------:R-:W-:Y:S01]  /*1e30*/  UPLOP3.LUT UP0, UPT, UPT, UPT, UPT, 0x40, 0x0 ;  /* 0x000000000000789c */ /* 0x000fe20003f0e870 */
[----:B------:R-:W-:Y:S01]  /*1e40*/  IMAD.U32 R63, RZ, RZ, UR4 ;  /* 0x00000004ff3f7e24 */ /* 0x000fe2000f8e00ff */
[----:B------:R-:W-:Y:S01]  /*1e50*/  UMOV UR20, UR5 ;  /* 0x0000000500147c82 */ /* 0x000fe20008000000 */
[----:B------:R-:W-:-:S08]  /*1e60*/  IMAD.U32 R59, RZ, RZ, UR5 ;  /* 0x00000005ff3b7e24 */ /* 0x000fd0000f8e00ff */
.L_x_28:
[----:B------:R-:W-:-:S13]  /*1e70*/  ISETP.NE.AND P1, PT, R70, 0x3, PT ;  /* 0x000000034600780c */ /* 0x000fda0003f25270 */
[----:B01----:R-:W-:Y:S05]  /*1e80*/  @!P1 BRA `(.L_x_22) ;  /* 0x0000000000049947 */ /* 0x003fea0003800000 */
[----:B------:R-:W-:Y:S01]  /*1e90*/  BPT.TRAP 0x1 ;  /* 0x000000040000795c */ /* 0x000fe20000300000 */
.L_x_22:
[----:B------:R-:W-:Y:S01]  /*1ea0*/  ULEA UR8, UR20, UR15, 0x3 ;  /* 0x0000000f14087291 */ /* 0x000fe2000f8e183f */
[----:B------:R-:W-:-:S08]  /*1eb0*/  SHF.L.U32 R61, R63, 0x1f, RZ ;  /* 0x0000001f3f3d7819 */ /* 0x000fd000000006ff */
[----:B------:R0:W1:Y:S01]  /*1ec0*/  SYNCS.PHASECHK.TRANS64.TRYWAIT P0, [UR8], R61 ;  /* 0x0000003dff0075a7 */ /* 0x0000620008000148 */
[----:B------:R-:W-:Y:S05]  /*1ed0*/  @!P1 BRA `(.L_x_23) ;  /* 0x0000000000049947 */ /* 0x000fea0003800000 */
[----:B------:R-:W-:Y:S01]  /*1ee0*/  BPT.TRAP 0x1 ;  /* 0x000000040000795c */ /* 0x000fe20000300000 */
.L_x_23:
[----:B------:R-:W-:-:S04]  /*1ef0*/  IMAD.U32 R60, RZ, RZ, UR20 ;  /* 0x00000014ff3c7e24 */ /* 0x000fc8000f8e00ff */
[----:B------:R-:W-:Y:S01]  /*1f00*/  IMAD R60, R60, 0x200, R57 ;  /* 0x000002003c3c7824 */ /* 0x000fe200078e0239 */
[----:B-1----:R-:W-:Y:S06]  /*1f10*/  @P0 BRA `(.L_x_24) ;  /* 0x0000000000080947 */ /* 0x002fec0003800000 */
[----:B------:R-:W1:Y:S02]  /*1f20*/  SYNCS.PHASECHK.TRANS64.TRYWAIT P0, [UR8], R61 ;  /* 0x0000003dff0075a7 */ /* 0x000e640008000148 */
[----:B-1----:R-:W-:Y:S05]  /*1f30*/  @!P0 BRA `(.L_x_25) ;  /* 0x0000005000a08947 */ /* 0x002fea0003800000 */
.L_x_24:
[----:B------:R-:W4:Y:S01]  /*1f40*/  LDS R60, [R60+UR15+0x33300] ;  /* 0x0333000f3c3c7984 */ /* 0x000f220008000800 */
[----:B------:R-:W-:Y:S02]  /*1f50*/  ULEA UR8, UR20, UR18, 0x7 ;  /* 0x0000001214087291 */ /* 0x000fe4000f8e383f */
[----:B------:R-:W-:Y:S01]  /*1f60*/  ULEA UR10, UR20, UR19, 0x8 ;  /* 0x00000013140a7291 */ /* 0x000fe2000f8e403f */
[----:B------:R-:W-:Y:S01]  /*1f70*/  UMOV UR9, 0xc0000010 ;  /* 0xc000001000097882 */ /* 0x000fe20000000000 */
[----:B------:R-:W-:Y:S01]  /*1f80*/  UMOV UR11, 0x80000020 ;  /* 0x80000020000b7882 */ /* 0x000fe20000000000 */
[----:B----4-:R-:W-:-:S06]  /*1f90*/  WARPGROUP.ARRIVE ;  /* 0x00000000000079c5 */ /* 0x010fcc0000000000 */
[----:B------:R-:W-:Y:S03]  /*1fa0*/  IGMMA.SP.64x64x64.S8.S8 R24, gdesc[UR8], R24, UP0, R60, gsb0 ;  /* 0x02003c00081879f1 */ /* 0x000fe6000b841218 */
[----:B------:R-:W-:Y:S02]  /*1fb0*/  WARPGROUP.DEPBAR.LE gsb0, 0x0 ;  /* 0x00008000000079c5 */ /* 0x000fe40000010000 */
[----:B------:R-:W-:Y:S05]  /*1fc0*/  @!P1 BRA `(.L_x_26) ;  /* 0x0000000000049947 */ /* 0x000fea0003800000 */
[----:B------:R-:W-:Y:S01]  /*1fd0*/  BPT.TRAP 0x1 ;  /* 0x000000040000795c */ /* 0x000fe20000300000 */
.L_x_26:
[----:B------:R-:W-:-:S13]  /*1fe0*/  LOP3.LUT P0, RZ, R7, R22, RZ, 0xc0, !PT ;  /* 0x0000001607ff7212 */ /* 0x000fda000780c0ff */
[----:B------:R-:W-:-:S05]  /*1ff0*/  @P0 LEA R60, R59, UR15, 0x3 ;  /* 0x0000000f3b3c0c11 */ /* 0x000fca000f8e18ff */
[----:B------:R-:W-:-:S05]  /*2000*/  @P0 VIADD R60, R60, 0x110 ;  /* 0x000001103c3c0836 */ /* 0x000fca0000000000 */
[----:B------:R-:W-:-:S04]  /*2010*/  @P0 PRMT R60, R13, 0x654, R60 ;  /* 0x000006540d3c0816 */ /* 0x000fc8000000003c */
[----:B------:R4:W-:Y:S01]  /*2020*/  @P0 SYNCS.ARRIVE.TRANS64.RED.A1T0 RZ, [R60+URZ], RZ ;  /* 0x000000ff3cff09a7 */ /* 0x0009e2000810043f */
[----:B------:R-:W-:-:S13]  /*2030*/  ISETP.GT.U32.AND P0, PT, R6, 0x1, PT ;  /* 0x000000010600780c */ /* 0x000fda0003f04070 */
[----:B----4-:R-:W-:Y:S05]  /*2040*/  @P0 BRA `(.L_x_27) ;  /* 0x0000000000040947 */ /* 0x010fea0003800000 */
[----:B------:R-:W-:Y:S01]  /*2050*/  BPT.TRAP 0x1 ;  /* 0x000000040000795c */ /* 0x000fe20000300000 */
.L_x_27:
[----:B------:R-:W-:Y:S01]  /*2060*/  UIADD3 UR20, UR20, 0x1, URZ ;  /* 0x0000000114147890 */ /* 0x000fe2000fffe03f */
[C---:B------:R-:W-:Y:S01]  /*2070*/  ISETP.GT.AND P1, PT, R58.reuse, 0x1, PT ;  /* 0x000000013a00780c */ /* 0x040fe20003f24270 */
[----:B------:R-:W-:Y:S02]  /*2080*/  VIADD R59, R59, 0x1 ;  /* 0x000000013b3b7836 */ /* 0x000fe40000000000 */
[----:B------:R-:W-:Y:S01]  /*2090*/  UISETP.NE.AND UP0, UPT, UR20, 0x22, UPT ;  /* 0x000000221400788c */ /* 0x000fe2000bf05270 */
[----:B------:R-:W-:Y:S02]  /*20a0*/  VIADD R58, R58, 0xffffffff ;  /* 0xffffffff3a3a7836 */ /* 0x000fe40000000000 */
[C---:B------:R-:W-:Y:S01]  /*20b0*/  ISETP.NE.AND P0, PT, R59.reuse, 0x22, PT ;  /* 0x000000223b00780c */ /* 0x040fe20003f05270 */
[----:B------:R-:W-:Y:S02]  /*20c0*/  USEL UR8, URZ, 0x1, UP0 ;  /* 0x000000013f087887 */ /* 0x000fe40008000000 */
[----:B------:R-:W-:Y:S01]  /*20d0*/  USEL UR20, UR20, URZ, UP0 ;  /* 0x0000003f14147287 */ /* 0x000fe20008000000 */
[----:B------:R-:W-:Y:S01]  /*20e0*/  SEL R59, R59, RZ, P0 ;  /* 0x000000ff3b3b7207 */ /* 0x000fe20000000000 */
[----:B------:R-:W-:-:S02]  /*20f0*/  UPLOP3.LUT UP0, UPT, UPT, UPT, UPT, 0x80, 0x0 ;  /* 0x000000000000789c */ /* 0x000fc40003f0f070 */
[----:B------:R-:W-:Y:S01]  /*2100*/  LOP3.LUT R63, R63, UR8, RZ, 0x3c, !PT ;  /* 0x000000083f3f7c12 */ /* 0x000fe2000f8e3cff */
[----:B------:R-:W-:Y:S08]  /*2110*/  @P1 BRA `(.L_x_28) ;  /* 0xfffffffc00541947 */ /* 0x000ff0000383ffff */
.L_x_21:
[----:B------:R-:W-:Y:S01]  /*2120*/  IMAD.U32 R59, RZ, RZ, UR27 ;  /* 0x0000001bff3b7e24 */ /* 0x000fe2000f8e00ff */
[----:B------:R-:W-:Y:S01]  /*2130*/  SHF.L.U32 R58, R71, 0x1f, RZ ;  /* 0x0000001f473a7819 */ /* 0x000fe200000006ff */
[----:B------:R-:W-:Y:S01]  /*2140*/  UIADD3 UR5, UR5, UR21, URZ ;  /* 0x0000001505057290 */ /* 0x000fe2000fffe03f */
[----:B-1----:R-:W-:Y:S01]  /*2150*/  SHF.R.S32.HI R62, RZ, 0x1f, R5 ;  /* 0x0000001fff3e7819 */ /* 0x002fe20000011405 */
[----:B------:R1:W-:Y:S01]  /*2160*/  SYNCS.ARRIVE.TRANS64.A1T0 RZ, [R59+UR24], RZ ;  /* 0x000000ff3bff79a7 */ /* 0x0003e20008100018 */
[----:B------:R-:W-:Y:S02]  /*2170*/  WARPGROUP.DEPBAR.LE gsb0, 0x0 ;  /* 0x00008000000079c5 */ /* 0x000fe40000010000 */
[----:B------:R-:W-:Y:S02]  /*2180*/  UISETP.GE.U32.AND UP1, UPT, UR21, 0x22, UPT ;  /* 0x000000221500788c */ /* 0x000fe4000bf26070 */
[----:B------:R-:W-:Y:S01]  /*2190*/  UISETP.GT.U32.AND UP0, UPT, UR5, 0x21, UPT ;  /* 0x000000210500788c */ /* 0x000fe2000bf04070 */
[----:B------:R-:W4:Y:S03]  /*21a0*/  SYNCS.PHASECHK.TRANS64.TRYWAIT P0, [UR16+0x8], R58 ;  /* 0x0000083aff0075a7 */ /* 0x000f260008000150 */
[----:B------:R-:W-:-:S04]  /*21b0*/  UISETP.LT.U32.AND UP0, UPT, UR21, 0x22, UP0 ;  /* 0x000000221500788c */ /* 0x000fc80008701070 */
[----:B------:R-:W-:Y:S02]  /*21c0*/  USEL UR10, URZ, 0x1, !UP0 ;  /* 0x000000013f0a7887 */ /* 0x000fe4000c000000 */
[----:B------:R-:W-:Y:S02]  /*21d0*/  @UP1 UIMAD.WIDE.U32 UR8, UR5, -0xf0f0f0f, URZ ;  /* 0xf0f0f0f1050818a5 */ /* 0x000fe4000f8e003f */
[----:B------:R-:W-:Y:S02]  /*21e0*/  ULOP3.LUT UR4, UR4, UR10, URZ, 0x3c, !UPT ;  /* 0x0000000a04047292 */ /* 0x000fe4000f8e3c3f */
[----:B------:R-:W-:-:S04]  /*21f0*/  @UP1 USHF.R.U32.HI UR8, URZ, 0x5, UR9 ;  /* 0x000000053f081899 */ /* 0x000fc80008011609 */
[----:B------:R-:W-:Y:S01]  /*2200*/  @UP1 ULOP3.LUT UR4, UR4, 0x1, UR8, 0x78, !UPT ;  /* 0x0000000104041892 */ /* 0x000fe2000f8e7808 */
[----:B-1--4-:R-:W-:Y:S11]  /*2210*/  @!P0 BRA `(.L_x_29) ;  /* 0x0000005000008947 */ /* 0x012ff60003800000 */
.L_x_151:
[----:B------:R-:W-:Y:S01]  /*2220*/  ULDC.64 UR8, c[0x0][0x6d0] ;  /* 0x0001b40000087ab9 */ /* 0x000fe20000000a00 */
[----:B------:R-:W-:Y:S02]  /*2230*/  IMAD.SHL.U32 R68, R0, 0x40, RZ ;  /* 0x0000004000447824 */ /* 0x000fe400078e00ff */
[----:B------:R-:W-:Y:S02]  /*2240*/  IMAD R60, R62, UR8, RZ ;  /* 0x000000083e3c7c24 */ /* 0x000fe4000f8e02ff */
[C---:B-1----:R-:W-:Y:S01]  /*2250*/  IMAD.WIDE.U32 R58, R5.reuse, UR8, R10 ;  /* 0x00000008053a7c25 */ /* 0x042fe2000f8e000a */
[----:B------:R-:W-:Y:S01]  /*2260*/  ULDC UR8, c[0x0][0x284] ;  /* 0x0000a10000087ab9 */ /* 0x000fe20000000800 */
[----:B------:R-:W-:Y:S02]  /*2270*/  SHF.R.S32.HI R69, RZ, 0x1f, R68 ;  /* 0x0000001fff457819 */ /* 0x000fe40000011444 */
[----:B------:R-:W-:Y:S01]  /*2280*/  IMAD.SHL.U32 R0, R4, 0x40, RZ ;  /* 0x0000004004007824 */ /* 0x000fe200078e00ff */
[C---:B------:R-:W-:Y:S01]  /*2290*/  ISETP.GE.AND P0, PT, R68.reuse, UR8, PT ;  /* 0x0000000844007c0c */ /* 0x040fe2000bf06270 */
[----:B------:R-:W-:Y:S01]  /*22a0*/  ULDC UR8, c[0x0][0x288] ;  /* 0x0000a20000087ab9 */ /* 0x000fe20000000800 */
[----:B0-----:R-:W-:Y:S01]  /*22b0*/  IMAD R61, R5, UR9, R60 ;  /* 0x00000009053d7c24 */ /* 0x001fe2000f8e023c */
[----:B------:R-:W-:-:S02]  /*22c0*/  IADD3 R58, P1, R68, R58, RZ ;  /* 0x0000003a443a7210 */ /* 0x000fc40007f3e0ff */
[----:B------:R-:W-:Y:S02]  /*22d0*/  ISETP.GE.OR P0, PT, R0, UR8, P0 ;  /* 0x0000000800007c0c */ /* 0x000fe40008706670 */
[----:B------:R-:W-:-:S11]  /*22e0*/  IADD3.X R59, R69, R59, R61, P1, !PT ;  /* 0x0000003b453b7210 */ /* 0x000fd60000ffe43d */
[----:B------:R-:W-:Y:S05]  /*22f0*/  @P0 BRA `(.L_x_30) ;  /* 0x0000002400880947 */ /* 0x000fea0003800000 */
[----:B------:R-:W0:Y:S01]  /*2300*/  LDC.64 R80, c[0x0][0x6c8] ;  /* 0x0001b200ff507b82 */ /* 0x000e220000000a00 */
[----:B---3-5:R-:W-:Y:S01]  /*2310*/  ISETP.NE.AND P1, PT, R15, RZ, PT ;  /* 0x000000ff0f00720c */ /* 0x028fe20003f25270 */
[----:B------:R-:W-:Y:S01]  /*2320*/  IMAD.WIDE R76, R4, 0x40, R16 ;  /* 0x00000040044c7825 */ /* 0x000fe200078e0210 */
[----:B------:R-:W-:Y:S03]  /*2330*/  BSSY B0, `(.L_x_30) ;  /* 0x000025e000007945 */ /* 0x000fe60003800000 */
[----:B------:R-:W-:Y:S02]  /*2340*/  IMAD.IADD R0, R23, 0x1, -R0 ;  /* 0x0000000117007824 */ /* 0x000fe400078e0a00 */
[----:B------:R-:W-:-:S03]  /*2350*/  IMAD.IADD R72, R56, 0x1, -R68 ;  /* 0x0000000138487824 */ /* 0x000fc600078e0a44 */
[----:B------:R-:W-:-:S04]  /*2360*/  ISETP.GT.AND P0, PT, R0, RZ, PT ;  /* 0x000000ff0000720c */ /* 0x000fc80003f04270 */
[----:B------:R-:W-:Y:S01]  /*2370*/  ISETP.GT.AND P2, PT, R72, RZ, P0 ;  /* 0x000000ff4800720c */ /* 0x000fe20000744270 */
[-C--:B0-----:R-:W-:Y:S02]  /*2380*/  IMAD R4, R77, R80.reuse, RZ ;  /* 0x000000504d047224 */ /* 0x081fe400078e02ff */
[----:B------:R-:W-:-:S04]  /*2390*/  IMAD.WIDE.U32 R64, R76, R80, R58 ;  /* 0x000000504c407225 */ /* 0x000fc800078e003a */
[----:B------:R-:W-:-:S04]  /*23a0*/  IMAD R59, R76, R81, R4 ;  /* 0x000000514c3b7224 */ /* 0x000fc800078e0204 */
[----:B------:R-:W-:Y:S01]  /*23b0*/  IMAD.IADD R73, R65, 0x1, R59 ;  /* 0x0000000141497824 */ /* 0x000fe200078e023b */
[----:B------:R-:W-:Y:S06]  /*23c0*/  @!P1 BRA `(.L_x_31) ;  /* 0x0000001800a49947 */ /* 0x000fec0003800000 */
[----:B------:R-:W-:Y:S01]  /*23d0*/  ULDC.64 UR8, c[0x0][0x6b8] ;  /* 0x0001ae0000087ab9 */ /* 0x000fe20000000a00 */
[----:B------:R-:W-:Y:S01]  /*23e0*/  ULDC.64 UR32, c[0x0][0x6b0] ;  /* 0x0001ac0000207ab9 */ /* 0x000fe20000000a00 */
[----:B------:R-:W-:Y:S01]  /*23f0*/  IMAD.WIDE.U32 R58, R5, UR8, R10 ;  /* 0x00000008053a7c25 */ /* 0x000fe2000f8e000a */
[----:B------:R-:W-:Y:S01]  /*2400*/  ULDC.64 UR10, c[0x0][0x6a8] ;  /* 0x0001aa00000a7ab9 */ /* 0x000fe20000000a00 */
[----:B------:R-:W0:Y:S01]  /*2410*/  LDC.64 R74, c[0x0][0x6b0] ;  /* 0x0001ac00ff4a7b82 */ /* 0x000e220000000a00 */
[----:B------:R-:W-:Y:S01]  /*2420*/  ULDC.64 UR30, c[0x0][0x6c0] ;  /* 0x0001b000001e7ab9 */ /* 0x000fe20000000a00 */
[----:B------:R-:W-:Y:S01]  /*2430*/  IMAD R4, R62, UR8, RZ ;  /* 0x000000083e047c24 */ /* 0x000fe2000f8e02ff */
[----:B------:R-:W-:Y:S01]  /*2440*/  IADD3 R60, P1, R68, R58, RZ ;  /* 0x0000003a443c7210 */ /* 0x000fe20007f3e0ff */
[----:B------:R-:W-:Y:S02]  /*2450*/  IMAD R63, R77, UR32, RZ ;  /* 0x000000204d3f7c24 */ /* 0x000fe4000f8e02ff */
[----:B------:R-:W-:-:S02]  /*2460*/  IMAD R79, R5, UR9, R4 ;  /* 0x00000009054f7c24 */ /* 0x000fc4000f8e0204 */
[----:B------:R-:W-:-:S03]  /*2470*/  IMAD R77, R76, UR33, R63 ;  /* 0x000000214c4d7c24 */ /* 0x000fc6000f8e023f */
[----:B------:R-:W-:-:S03]  /*2480*/  IADD3.X R61, R69, R59, R79, P1, !PT ;  /* 0x0000003b453d7210 */ /* 0x000fc60000ffe44f */
[----:B------:R-:W-:-:S04]  /*2490*/  IMAD.WIDE.U32 R58, R76, UR32, R60 ;  /* 0x000000204c3a7c25 */ /* 0x000fc8000f8e003c */
[----:B------:R-:W-:Y:S01]  /*24a0*/  IMAD.IADD R59, R59, 0x1, R77 ;  /* 0x000000013b3b7824 */ /* 0x000fe200078e024d */
[----:B------:R-:W-:-:S04]  /*24b0*/  LEA R62, P1, R58, UR10, 0x2 ;  /* 0x0000000a3a3e7c11 */ /* 0x000fc8000f8210ff */
[----:B------:R-:W-:-:S05]  /*24c0*/  LEA.HI.X R63, R58, UR11, R59, 0x2, P1 ;  /* 0x0000000b3a3f7c11 */ /* 0x000fca00088f143b */
[----:B------:R-:W3:Y:S01]  /*24d0*/  @P2 LDG.E.LTC128B R4, desc[UR22][R62.64] ;  /* 0x000000163e042981 */ /* 0x000ee2000c1e1920 */
[----:B------:R-:W-:Y:S01]  /*24e0*/  LEA R58, P1, R64, UR30, 0x2 ;  /* 0x0000001e403a7c11 */ /* 0x000fe2000f8210ff */
[----:B------:R-:W-:Y:S01]  /*24f0*/  IMAD.WIDE.U32 R66, R76, UR32, R68 ;  /* 0x000000204c427c25 */ /* 0x000fe2000f8e0044 */
[----:B------:R-:W-:Y:S02]  /*2500*/  BSSY B1, `(.L_x_32) ;  /* 0x0000018000017945 */ /* 0x000fe40003800000 */
[----:B------:R-:W-:Y:S01]  /*2510*/  LEA.HI.X R59, R64, UR31, R73, 0x2, P1 ;  /* 0x0000001f403b7c11 */ /* 0x000fe200088f1449 */
[----:B0-----:R-:W-:Y:S01]  /*2520*/  IMAD.WIDE.U32 R74, R76, UR32, R74 ;  /* 0x000000204c4a7c25 */ /* 0x001fe2000f8e004a */
[----:B------:R-:W-:Y:S02]  /*2530*/  LEA R64, P1, R80, R58, 0x2 ;  /* 0x0000003a50407211 */ /* 0x000fe400078210ff */
[----:B------:R-:W-:Y:S02]  /*2540*/  IADD3 R66, P3, R10, R66, RZ ;  /* 0x000000420a427210 */ /* 0x000fe40007f7e0ff */
[----:B------:R-:W-:-:S02]  /*2550*/  LEA.HI.X R65, R80, R59, R81, 0x2, P1 ;  /* 0x0000003b50417211 */ /* 0x000fc400008f1451 */
[----:B------:R-:W-:Y:S02]  /*2560*/  ISETP.GT.AND P1, PT, R0, 0x1, PT ;  /* 0x000000010000780c */ /* 0x000fe40003f24270 */
[----:B------:R-:W-:Y:S01]  /*2570*/  IADD3.X R67, R11, R77, R67, P3, !PT ;  /* 0x0000004d0b437210 */ /* 0x000fe20001ffe443 */
[----:B------:R-:W-:Y:S01]  /*2580*/  IMAD.IADD R77, R77, 0x1, R75 ;  /* 0x000000014d4d7824 */ /* 0x000fe200078e024b */
[----:B------:R-:W-:Y:S01]  /*2590*/  IADD3 R68, P3, P5, R10, R74, R68 ;  /* 0x0000004a0a447210 */ /* 0x000fe20007d7e044 */
[----:B------:R-:W-:-:S03]  /*25a0*/  IMAD.WIDE.U32 R66, R5, UR8, R66 ;  /* 0x0000000805427c25 */ /* 0x000fc6000f8e0042 */
[----:B------:R-:W-:Y:S01]  /*25b0*/  IADD3.X R69, R11, R77, R69, P3, P5 ;  /* 0x0000004d0b457210 */ /* 0x000fe20001fea445 */
[----:B---3--:R-:W-:-:S04]  /*25c0*/  IMAD R73, R4, R15, RZ ;  /* 0x0000000f04497224 */ /* 0x008fc800078e02ff */
[----:B--2---:R-:W-:Y:S01]  /*25d0*/  IMAD R81, R24, R14, R73 ;  /* 0x0000000e18517224 */ /* 0x004fe200078e0249 */
[----:B------:R-:W-:Y:S01]  /*25e0*/  IADD3 R24, P6, R60, R74, RZ ;  /* 0x0000004a3c187210 */ /* 0x000fe20007fde0ff */
[----:B------:R-:W-:Y:S02]  /*25f0*/  IMAD.IADD R73, R79, 0x1, R67 ;  /* 0x000000014f497824 */ /* 0x000fe400078e0243 */
[----:B------:R-:W-:Y:S01]  /*2600*/  IMAD.MOV.U32 R74, RZ, RZ, R4 ;  /* 0x000000ffff4a7224 */ /* 0x000fe200078e0004 */
[----:B------:R0:W-:Y:S01]  /*2610*/  @P2 STG.E desc[UR22][R58.64], R81 ;  /* 0x000000513a002986 */ /* 0x0001e2000c101916 */
[----:B------:R-:W-:Y:S01]  /*2620*/  ISETP.GT.AND P2, PT, R72, RZ, P1 ;  /* 0x000000ff4800720c */ /* 0x000fe20000f44270 */
[----:B------:R-:W-:Y:S01]  /*2630*/  IMAD.X R61, R77, 0x1, R61, P6 ;  /* 0x000000014d3d7824 */ /* 0x000fe200030e063d */
[----:B------:R-:W-:-:S04]  /*2640*/  LEA R60, P6, R24, UR10, 0x2 ;  /* 0x0000000a183c7c11 */ /* 0x000fc8000f8c10ff */
[----:B------:R-:W-:-:S07]  /*2650*/  LEA.HI.X R61, R24, UR11, R61, 0x2, P6 ;  /* 0x0000000b183d7c11 */ /* 0x000fce000b0f143d */
[----:B0-----:R-:W-:Y:S05]  /*2660*/  @!P2 BRA `(.L_x_33) ;  /* 0x000000000004a947 */ /* 0x001fea0003800000 */
[----:B------:R0:W5:Y:S02]  /*2670*/  LDG.E.LTC128B R74, desc[UR22][R60.64] ;  /* 0x000000163c4a7981 */ /* 0x000164000c1e1920 */
.L_x_33:
[----:B------:R-:W-:Y:S05]  /*2680*/  BSYNC B1 ;  /* 0x0000000000017941 */ /* 0x000fea0003800000 */
.L_x_32:
[----:B-----5:R-:W-:Y:S01]  /*2690*/  IMAD R4, R74, R15, RZ ;  /* 0x0000000f4a047224 */ /* 0x020fe200078e02ff */
[----:B------:R-:W-:Y:S01]  /*26a0*/  ISETP.GT.AND P3, PT, R72, 0x8, P0 ;  /* 0x000000084800780c */ /* 0x000fe20000764270 */
[----:B------:R-:W-:Y:S01]  /*26b0*/  BSSY B1, `(.L_x_34) ;  /* 0x0000009000017945 */ /* 0x000fe20003800000 */
[----:B------:R-:W-:Y:S01]  /*26c0*/  LEA R24, P5, R66, UR10, 0x2 ;  /* 0x0000000a42187c11 */ /* 0x000fe2000f8a10ff */
[----:B------:R-:W-:Y:S01]  /*26d0*/  IMAD R67, R25, R14, R4 ;  /* 0x0000000e19437224 */ /* 0x000fe200078e0204 */
[----:B------:R-:W-:Y:S01]  /*26e0*/  ISETP.GT.AND P0, PT, R0, 0x8, PT ;  /* 0x000000080000780c */ /* 0x000fe20003f04270 */
[----:B------:R-:W-:Y:S01]  /*26f0*/  IMAD.WIDE.U32 R4, R5, UR8, R68 ;  /* 0x0000000805047c25 */ /* 0x000fe2000f8e0044 */
[----:B------:R-:W-:Y:S02]  /*2700*/  LEA.HI.X R25, R66, UR11, R73, 0x2, P5 ;  /* 0x0000000b42197c11 */ /* 0x000fe4000a8f1449 */
[----:B------:R1:W-:Y:S05]  /*2710*/  @P2 STG.E desc[UR22][R64.64], R67 ;  /* 0x0000004340002986 */ /* 0x0003ea000c101916 */
[----:B------:R-:W-:Y:S05]  /*2720*/  @!P3 BRA `(.L_x_35) ;  /* 0x000000000004b947 */ /* 0x000fea0003800000 */
[----:B------:R2:W5:Y:S02]  /*2730*/  LDG.E.LTC128B R74, desc[UR22][R24.64+0x20] ;  /* 0x00002016184a7981 */ /* 0x000564000c1e1920 */
.L_x_35:
[----:B------:R-:W-:Y:S05]  /*2740*/  BSYNC B1 ;  /* 0x0000000000017941 */ /* 0x000fea0003800000 */
.L_x_34:
[----:B--2--5:R-:W-:Y:S01]  /*2750*/  IMAD R25, R74, R15, RZ ;  /* 0x0000000f4a197224 */ /* 0x024fe200078e02ff */
[----:B------:R-:W-:Y:S01]  /*2760*/  ISETP.GT.AND P2, PT, R72, 0x8, P1 ;  /* 0x000000084800780c */ /* 0x000fe20000f44270 */
[----:B------:R-:W-:Y:S01]  /*2770*/  IMAD.IADD R5, R79, 0x1, R5 ;  /* 0x000000014f057824 */ /* 0x000fe200078e0205 */
[----:B------:R-:W-:Y:S01]  /*2780*/  LEA R24, P1, R4, UR10, 0x2 ;  /* 0x0000000a04187c11 */ /* 0x000fe2000f8210ff */
[----:B-1----:R-:W-:Y:S01]  /*2790*/  IMAD R67, R26, R14, R25 ;  /* 0x0000000e1a437224 */ /* 0x002fe200078e0219 */
[----:B------:R-:W-:Y:S02]  /*27a0*/  BSSY B1, `(.L_x_36) ;  /* 0x0000007000017945 */ /* 0x000fe40003800000 */
[----:B------:R-:W-:Y:S01]  /*27b0*/  LEA.HI.X R25, R4, UR11, R5, 0x2, P1 ;  /* 0x0000000b04197c11 */ /* 0x000fe200088f1405 */
[----:B------:R-:W-:Y:S02]  /*27c0*/  @P3 IMAD.MOV.U32 R4, RZ, RZ, R58 ;  /* 0x000000ffff043224 */ /* 0x000fe400078e003a */
[----:B------:R-:W-:-:S05]  /*27d0*/  @P3 IMAD.MOV.U32 R5, RZ, RZ, R59 ;  /* 0x000000ffff053224 */ /* 0x000fca00078e003b */
[----:B------:R1:W-:Y:S01]  /*27e0*/  @P3 STG.E desc[UR22][R4.64+0x20], R67 ;  /* 0x0000204304003986 */ /* 0x0003e2000c101916 */
[----:B------:R-:W-:Y:S05]  /*27f0*/  @!P2 BRA `(.L_x_37) ;  /* 0x000000000004a947 */ /* 0x000fea0003800000 */
[----:B------:R2:W5:Y:S02]  /*2800*/  LDG.E.LTC128B R74, desc[UR22][R24.64+0x20] ;  /* 0x00002016184a7981 */ /* 0x000564000c1e1920 */
.L_x_37:
[----:B------:R-:W-:Y:S05]  /*2810*/  BSYNC B1 ;  /* 0x0000000000017941 */ /* 0x000fea0003800000 */
.L_x_36:
[----:B-1---5:R-:W-:Y:S01]  /*2820*/  IMAD R4, R74, R15, RZ ;  /* 0x0000000f4a047224 */ /* 0x022fe200078e02ff */
[----:B------:R-:W-:Y:S01]  /*2830*/  ISETP.GT.AND P3, PT, R72, RZ, P0 ;  /* 0x000000ff4800720c */ /* 0x000fe20000764270 */
[----:B------:R-:W-:Y:S01]  /*2840*/  @P2 IMAD.MOV.U32 R26, RZ, RZ, R64 ;  /* 0x000000ffff1a2224 */ /* 0x000fe200078e0040 */
[----:B------:R-:W-:Y:S01]  /*2850*/  BSSY B1, `(.L_x_38) ;  /* 0x000000a000017945 */ /* 0x000fe20003800000 */
[----:B--2---:R-:W-:Y:S01]  /*2860*/  IMAD R25, R27, R14, R4 ;  /* 0x0000000e1b197224 */ /* 0x004fe200078e0204 */
[----:B------:R-:W-:Y:S01]  /*2870*/  IADD3 R4, P6, R62, UR12, RZ ;  /* 0x0000000c3e047c10 */ /* 0x000fe2000ffde0ff */
[----:B------:R-:W-:Y:S01]  /*2880*/  @P2 IMAD.MOV.U32 R27, RZ, RZ, R65 ;  /* 0x000000ffff1b2224 */ /* 0x000fe200078e0041 */
[----:B------:R-:W-:Y:S02]  /*2890*/  ISETP.GT.AND P1, PT, R0, 0x9, PT ;  /* 0x000000090000780c */ /* 0x000fe40003f24270 */
[----:B------:R-:W-:Y:S02]  /*28a0*/  IADD3 R24, P5, R58, UR14, RZ ;  /* 0x0000000e3a187c10 */ /* 0x000fe4000ffbe0ff */
[----:B------:R1:W-:Y:S01]  /*28b0*/  @P2 STG.E desc[UR22][R26.64+0x20], R25 ;  /* 0x000020191a002986 */ /* 0x0003e2000c101916 */
[----:B------:R-:W-:-:S02]  /*28c0*/  IADD3.X R5, R63, UR7, RZ, P6, !PT ;  /* 0x000000073f057c10 */ /* 0x000fc4000b7fe4ff */
[----:B------:R-:W-:Y:S08]  /*28d0*/  @!P3 BRA `(.L_x_39) ;  /* 0x000000000004b947 */ /* 0x000ff00003800000 */
[----:B------:R2:W5:Y:S02]  /*28e0*/  LDG.E.LTC128B R74, desc[UR22][R4.64] ;  /* 0x00000016044a7981 */ /* 0x000564000c1e1920 */
.L_x_39:
[----:B------:R-:W-:Y:S05]  /*28f0*/  BSYNC B1 ;  /* 0x0000000000017941 */ /* 0x000fea0003800000 */
.L_x_38:
[----:B-1---5:R-:W-:Y:S01]  /*2900*/  IMAD R27, R74, R15, RZ ;  /* 0x0000000f4a1b7224 */ /* 0x022fe200078e02ff */
[----:B------:R-:W-:Y:S01]  /*2910*/  IADD3.X R25, R59, UR13, RZ, P5, !PT ;  /* 0x0000000d3b197c10 */ /* 0x000fe2000affe4ff */
[----:B------:R-:W-:Y:S01]  /*2920*/  BSSY B1, `(.L_x_40) ;  /* 0x0000009000017945 */ /* 0x000fe20003800000 */
[----:B------:R-:W-:Y:S01]  /*2930*/  ISETP.GT.AND P2, PT, R72, RZ, P1 ;  /* 0x000000ff4800720c */ /* 0x000fe20000f44270 */
[----:B------:R-:W-:Y:S01]  /*2940*/  IMAD R67, R28, R14, R27 ;  /* 0x0000000e1c437224 */ /* 0x000fe200078e021b */
[----:B------:R-:W-:Y:S02]  /*2950*/  IADD3 R26, P6, R60, UR12, RZ ;  /* 0x0000000c3c1a7c10 */ /* 0x000fe4000ffde0ff */
[----:B------:R-:W-:Y:S02]  /*2960*/  IADD3 R66, P5, R64, UR14, RZ ;  /* 0x0000000e40427c10 */ /* 0x000fe4000ffbe0ff */
[----:B------:R1:W-:Y:S01]  /*2970*/  @P3 STG.E desc[UR22][R24.64], R67 ;  /* 0x0000004318003986 */ /* 0x0003e2000c101916 */
[----:B------:R-:W-:-:S06]  /*2980*/  IADD3.X R27, R61, UR7, RZ, P6, !PT ;  /* 0x000000073d1b7c10 */ /* 0x000fcc000b7fe4ff */
[----:B------:R-:W-:Y:S05]  /*2990*/  @!P2 BRA `(.L_x_41) ;  /* 0x000000000004a947 */ /* 0x000fea0003800000 */
[----:B------:R3:W5:Y:S02]  /*29a0*/  LDG.E.LTC128B R74, desc[UR22][R26.64] ;  /* 0x000000161a4a7981 */ /* 0x000764000c1e1920 */
.L_x_41:
[----:B------:R-:W-:Y:S05]  /*29b0*/  BSYNC B1 ;  /* 0x0000000000017941 */ /* 0x000fea0003800000 */
.L_x_40:
[----:B-----5:R-:W-:Y:S01]  /*29c0*/  IMAD R28, R74, R15, RZ ;  /* 0x0000000f4a1c7224 */ /* 0x020fe200078e02ff */
[----:B-1----:R-:W-:Y:S01]  /*29d0*/  IADD3.X R67, R65, UR13, RZ, P5, !PT ;  /* 0x0000000d41437c10 */ /* 0x002fe2000affe4ff */
[----:B------:R-:W-:Y:S01]  /*29e0*/  BSSY B1, `(.L_x_42) ;  /* 0x0000009000017945 */ /* 0x000fe20003800000 */
[----:B------:R-:W-:Y:S01]  /*29f0*/  ISETP.GT.AND P0, PT, R72, 0x8, P0 ;  /* 0x000000084800780c */ /* 0x000fe20000704270 */
[----:B------:R-:W-:Y:S01]  /*2a00*/  IMAD R69, R29, R14, R28 ;  /* 0x0000000e1d457224 */ /* 0x000fe200078e021c */
[----:B------:R-:W-:Y:S02]  /*2a10*/  IADD3 R28, P3, R62, UR25, RZ ;  /* 0x000000193e1c7c10 */ /* 0x000fe4000ff7e0ff */
[----:B------:R-:W-:Y:S02]  /*2a20*/  IADD3 R68, P5, R58, UR26, RZ ;  /* 0x0000001a3a447c10 */ /* 0x000fe4000ffbe0ff */
[----:B------:R1:W-:Y:S01]  /*2a30*/  @P2 STG.E desc[UR22][R66.64], R69 ;  /* 0x0000004542002986 */ /* 0x0003e2000c101916 */
[----:B------:R-:W-:-:S06]  /*2a40*/  IADD3.X R29, R63, UR29, RZ, P3, !PT ;  /* 0x0000001d3f1d7c10 */ /* 0x000fcc0009ffe4ff */
[----:B------:R-:W-:Y:S05]  /*2a50*/  @!P0 BRA `(.L_x_43) ;  /* 0x0000000000048947 */ /* 0x000fea0003800000 */
[----:B------:R4:W5:Y:S02]  /*2a60*/  LDG.E.LTC128B R74, desc[UR22][R28.64] ;  /* 0x000000161c4a7981 */ /* 0x000964000c1e1920 */
.L_x_43:
[----:B------:R-:W-:Y:S05]  /*2a70*/  BSYNC B1 ;  /* 0x0000000000017941 */ /* 0x000fea0003800000 */
.L_x_42:
[----:B----45:R-:W-:Y:S01]  /*2a80*/  IMAD R29, R74, R15, RZ ;  /* 0x0000000f4a1d7224 */ /* 0x030fe200078e02ff */
[----:B-1----:R-:W-:Y:S01]  /*2a90*/  IADD3.X R69, R59, UR28, RZ, P5, !PT ;  /* 0x0000001c3b457c10 */ /* 0x002fe2000affe4ff */
[----:B------:R-:W-:Y:S01]  /*2aa0*/  BSSY B1, `(.L_x_44) ;  /* 0x0000008000017945 */ /* 0x000fe20003800000 */
[----:B------:R-:W-:Y:S01]  /*2ab0*/  ISETP.GT.AND P2, PT, R72, 0x8, P1 ;  /* 0x000000084800780c */ /* 0x000fe20000f44270 */
[----:B------:R-:W-:Y:S01]  /*2ac0*/  IMAD R59, R30, R14, R29 ;  /* 0x0000000e1e3b7224 */ /* 0x000fe200078e021d */
[----:B------:R-:W-:-:S04]  /*2ad0*/  IADD3 R28, P1, R60, UR25, RZ ;  /* 0x000000193c1c7c10 */ /* 0x000fc8000ff3e0ff */
[----:B------:R1:W-:Y:S01]  /*2ae0*/  @P0 STG.E desc[UR22][R68.64], R59 ;  /* 0x0000003b44000986 */ /* 0x0003e2000c101916 */
[----:B------:R-:W-:-:S06]  /*2af0*/  IADD3.X R29, R61, UR29, RZ, P1, !PT ;  /* 0x0000001d3d1d7c10 */ /* 0x000fcc0008ffe4ff */
[----:B------:R-:W-:Y:S05]  /*2b00*/  @!P2 BRA `(.L_x_45) ;  /* 0x000000000004a947 */ /* 0x000fea0003800000 */
[----:B------:R4:W5:Y:S02]  /*2b10*/  LDG.E.LTC128B R74, desc[UR22][R28.64] ;  /* 0x000000161c4a7981 */ /* 0x000964000c1e1920 */
.L_x_45:
[----:B------:R-:W-:Y:S05]  /*2b20*/  BSYNC B1 ;  /* 0x0000000000017941 */ /* 0x000fea0003800000 */
.L_x_44:
[----:B----45:R-:W-:Y:S01]  /*2b30*/  IMAD R29, R74, R15, RZ ;  /* 0x0000000f4a1d7224 */ /* 0x030fe200078e02ff */
[----:B------:R-:W-:Y:S01]  /*2b40*/  IADD3 R28, P5, R64, UR26, RZ ;  /* 0x0000001a401c7c10 */ /* 0x000fe2000ffbe0ff */
[----:B------:R-:W-:Y:S01]  /*2b50*/  BSSY B1, `(.L_x_46) ;  /* 0x000000c000017945 */ /* 0x000fe20003800000 */
[----:B------:R-:W-:Y:S01]  /*2b60*/  ISETP.GT.AND P1, PT, R0, 0x10, PT ;  /* 0x000000100000780c */ /* 0x000fe20003f24270 */
[----:B-1----:R-:W-:Y:S01]  /*2b70*/  IMAD R59, R31, R14, R29 ;  /* 0x0000000e1f3b7224 */ /* 0x002fe200078e021d */
[----:B------:R-:W-:Y:S02]  /*2b80*/  IADD3.X R29, R65, UR28, RZ, P5, !PT ;  /* 0x0000001c411d7c10 */ /* 0x000fe4000affe4ff */
[----:B------:R-:W-:Y:S02]  /*2b90*/  ISETP.GT.AND P3, PT, R72, RZ, P1 ;  /* 0x000000ff4800720c */ /* 0x000fe40000f64270 */
[----:B------:R-:W-:Y:S01]  /*2ba0*/  IADD3 R30, P6, R4, UR12, RZ ;  /* 0x0000000c041e7c10 */ /* 0x000fe2000ffde0ff */
[----:B------:R1:W-:Y:S01]  /*2bb0*/  @P2 STG.E desc[UR22][R28.64], R59 ;  /* 0x0000003b1c002986 */ /* 0x0003e2000c101916 */
[----:B------:R-:W-:-:S02]  /*2bc0*/  ISETP.GT.AND P0, PT, R0, 0x11, PT ;  /* 0x000000110000780c */ /* 0x000fc40003f04270 */
[----:B------:R-:W-:Y:S02]  /*2bd0*/  IADD3 R58, P5, R24, UR14, RZ ;  /* 0x0000000e183a7c10 */ /* 0x000fe4000ffbe0ff */
[----:B------:R-:W-:-:S05]  /*2be0*/  IADD3.X R31, R5, UR7, RZ, P6, !PT ;  /* 0x00000007051f7c10 */ /* 0x000fca000b7fe4ff */
[----:B------:R-:W-:Y:S06]  /*2bf0*/  @!P3 BRA `(.L_x_47) ;  /* 0x000000000004b947 */ /* 0x000fec0003800000 */
[----:B------:R4:W5:Y:S02]  /*2c00*/  LDG.E.LTC128B R74, desc[UR22][R30.64] ;  /* 0x000000161e4a7981 */ /* 0x000964000c1e1920 */
.L_x_47:
[----:B------:R-:W-:Y:S05]  /*2c10*/  BSYNC B1 ;  /* 0x0000000000017941 */ /* 0x000fea0003800000 */
.L_x_46:
[----:B-1---5:R-:W-:Y:S01]  /*2c20*/  IMAD R29, R74, R15, RZ ;  /* 0x0000000f4a1d7224 */ /* 0x022fe200078e02ff */
[----:B------:R-:W-:Y:S01]  /*2c30*/  IADD3.X R59, R25, UR13, RZ, P5, !PT ;  /* 0x0000000d193b7c10 */ /* 0x000fe2000affe4ff */
[----:B------:R-:W-:Y:S01]  /*2c40*/  BSSY B1, `(.L_x_48) ;  /* 0x0000009000017945 */ /* 0x000fe20003800000 */
[----:B------:R-:W-:Y:S01]  /*2c50*/  ISETP.GT.AND P2, PT, R72, RZ, P0 ;  /* 0x000000ff4800720c */ /* 0x000fe20000744270 */
[----:B0-----:R-:W-:Y:S01]  /*2c60*/  IMAD R61, R32, R14, R29 ;  /* 0x0000000e203d7224 */ /* 0x001fe200078e021d */
[----:B------:R-:W-:Y:S02]  /*2c70*/  IADD3 R28, P6, R26, UR12, RZ ;  /* 0x0000000c1a1c7c10 */ /* 0x000fe4000ffde0ff */
[----:B------:R-:W-:Y:S02]  /*2c80*/  IADD3 R60, P5, R66, UR14, RZ ;  /* 0x0000000e423c7c10 */ /* 0x000fe4000ffbe0ff */
[----:B------:R0:W-:Y:S01]  /*2c90*/  @P3 STG.E desc[UR22][R58.64], R61 ;  /* 0x0000003d3a003986 */ /* 0x0001e2000c101916 */
[----:B------:R-:W-:-:S06]  /*2ca0*/  IADD3.X R29, R27, UR7, RZ, P6, !PT ;  /* 0x000000071b1d7c10 */ /* 0x000fcc000b7fe4ff */
[----:B------:R-:W-:Y:S05]  /*2cb0*/  @!P2 BRA `(.L_x_49) ;  /* 0x000000000004a947 */ /* 0x000fea0003800000 */
[----:B------:R1:W5:Y:S02]  /*2cc0*/  LDG.E.LTC128B R74, desc[UR22][R28.64] ;  /* 0x000000161c4a7981 */ /* 0x000364000c1e1920 */
.L_x_49:
[----:B------:R-:W-:Y:S05]  /*2cd0*/  BSYNC B1 ;  /* 0x0000000000017941 */ /* 0x000fea0003800000 */
.L_x_48:
[----:B-----5:R-:W-:Y:S01]  /*2ce0*/  IMAD R32, R74, R15, RZ ;  /* 0x0000000f4a207224 */ /* 0x020fe200078e02ff */
[----:B0-----:R-:W-:Y:S01]  /*2cf0*/  IADD3.X R61, R67, UR13, RZ, P5, !PT ;  /* 0x0000000d433d7c10 */ /* 0x001fe2000affe4ff */
[----:B------:R-:W-:Y:S01]  /*2d00*/  BSSY B1, `(.L_x_50) ;  /* 0x0000009000017945 */ /* 0x000fe20003800000 */
[----:B------:R-:W-:Y:S01]  /*2d10*/  ISETP.GT.AND P1, PT, R72, 0x8, P1 ;  /* 0x000000084800780c */ /* 0x000fe20000f24270 */
[----:B------:R-:W-:Y:S01]  /*2d20*/  IMAD R33, R33, R14, R32 ;  /* 0x0000000e21217224 */ /* 0x000fe200078e0220 */
[----:B--2---:R-:W-:Y:S02]  /*2d30*/  IADD3 R4, P3, R4, UR25, RZ ;  /* 0x0000001904047c10 */ /* 0x004fe4000ff7e0ff */
[----:B------:R-:W-:Y:S02]  /*2d40*/  IADD3 R32, P5, R24, UR26, RZ ;  /* 0x0000001a18207c10 */ /* 0x000fe4000ffbe0ff */
[----:B------:R0:W-:Y:S01]  /*2d50*/  @P2 STG.E desc[UR22][R60.64], R33 ;  /* 0x000000213c002986 */ /* 0x0001e2000c101916 */
[----:B------:R-:W-:-:S06]  /*2d60*/  IADD3.X R5, R5, UR29, RZ, P3, !PT ;  /* 0x0000001d05057c10 */ /* 0x000fcc0009ffe4ff */
[----:B------:R-:W-:Y:S05]  /*2d70*/  @!P1 BRA `(.L_x_51) ;  /* 0x0000000000049947 */ /* 0x000fea0003800000 */
[----:B------:R2:W5:Y:S02]  /*2d80*/  LDG.E.LTC128B R74, desc[UR22][R4.64] ;  /* 0x00000016044a7981 */ /* 0x000564000c1e1920 */
.L_x_51:
[----:B------:R-:W-:Y:S05]  /*2d90*/  BSYNC B1 ;  /* 0x0000000000017941 */ /* 0x000fea0003800000 */
.L_x_50:
[----:B--2--5:R-:W-:Y:S01]  /*2da0*/  IMAD R5, R74, R15, RZ ;  /* 0x0000000f4a057224 */ /* 0x024fe200078e02ff */
[----:B0-----:R-:W-:Y:S01]  /*2db0*/  IADD3.X R33, R25, UR28, RZ, P5, !PT ;  /* 0x0000001c19217c10 */ /* 0x001fe2000affe4ff */
        /* <DEDUP_REMOVED lines=8> */
.L_x_53:
[----:B------:R-:W-:Y:S05]  /*2e40*/  BSYNC B1 ;  /* 0x0000000000017941 */ /* 0x000fea0003800000 */
.L_x_52:
[----:B--2--5:R-:W-:Y:S01]  /*2e50*/  IMAD R5, R74, R15, RZ ;  /* 0x0000000f4a057224 */ /* 0x024fe200078e02ff */
[----:B------:R-:W-:Y:S01]  /*2e60*/  IADD3 R4, P5, R66, UR26, RZ ;  /* 0x0000001a42047c10 */ /* 0x000fe2000ffbe0ff */
[----:B------:R-:W-:Y:S01]  /*2e70*/  BSSY B1, `(.L_x_54) ;  /* 0x000000c000017945 */ /* 0x000fe20003800000 */
[----:B------:R-:W-:Y:S01]  /*2e80*/  ISETP.GT.AND P1, PT, R0, 0x18, PT ;  /* 0x000000180000780c */ /* 0x000fe20003f24270 */
[----:B------:R-:W-:Y:S01]  /*2e90*/  IMAD R35, R35, R14, R5 ;  /* 0x0000000e23237224 */ /* 0x000fe200078e0205 */
[----:B------:R-:W-:Y:S02]  /*2ea0*/  IADD3.X R5, R67, UR28, RZ, P5, !PT ;  /* 0x0000001c43057c10 */ /* 0x000fe4000affe4ff */
[----:B------:R-:W-:Y:S02]  /*2eb0*/  ISETP.GT.AND P3, PT, R72, RZ, P1 ;  /* 0x000000ff4800720c */ /* 0x000fe40000f64270 */
[----:B------:R-:W-:Y:S01]  /*2ec0*/  IADD3 R24, P6, R30, UR12, RZ ;  /* 0x0000000c1e187c10 */ /* 0x000fe2000ffde0ff */
[----:B------:R2:W-:Y:S01]  /*2ed0*/  @P2 STG.E desc[UR22][R4.64], R35 ;  /* 0x0000002304002986 */ /* 0x0005e2000c101916 */
[----:B------:R-:W-:-:S02]  /*2ee0*/  ISETP.GT.AND P0, PT, R0, 0x19, PT ;  /* 0x000000190000780c */ /* 0x000fc40003f04270 */
[----:B---3--:R-:W-:Y:S02]  /*2ef0*/  IADD3 R26, P5, R58, UR14, RZ ;  /* 0x0000000e3a1a7c10 */ /* 0x008fe4000ffbe0ff */
[----:B0-----:R-:W-:-:S05]  /*2f00*/  IADD3.X R25, R31, UR7, RZ, P6, !PT ;  /* 0x000000071f197c10 */ /* 0x001fca000b7fe4ff */
[----:B------:R-:W-:Y:S06]  /*2f10*/  @!P3 BRA `(.L_x_55) ;  /* 0x000000000004b947 */ /* 0x000fec0003800000 */
[----:B------:R0:W5:Y:S02]  /*2f20*/  LDG.E.LTC128B R74, desc[UR22][R24.64] ;  /* 0x00000016184a7981 */ /* 0x000164000c1e1920 */
.L_x_55:
[----:B------:R-:W-:Y:S05]  /*2f30*/  BSYNC B1 ;  /* 0x0000000000017941 */ /* 0x000fea0003800000 */
.L_x_54:
[----:B--2--5:R-:W-:Y:S01]  /*2f40*/  IMAD R5, R74, R15, RZ ;  /* 0x0000000f4a057224 */ /* 0x024fe200078e02ff */
        /* <DEDUP_REMOVED lines=10> */
.L_x_57:
[----:B------:R-:W-:Y:S05]  /*2ff0*/  BSYNC B1 ;  /* 0x0000000000017941 */ /* 0x000fea0003800000 */
.L_x_56:
[----:B-----5:R-:W-:Y:S01]  /*3000*/  IMAD R34, R74, R15, RZ ;  /* 0x0000000f4a227224 */ /* 0x020fe200078e02ff */
[----:B--2---:R-:W-:Y:S01]  /*3010*/  IADD3.X R33, R61, UR13, RZ, P5, !PT ;  /* 0x0000000d3d217c10 */ /* 0x004fe2000affe4ff */
[----:B------:R-:W-:Y:S01]  /*3020*/  BSSY B1, `(.L_x_58) ;  /* 0x0000009000017945 */ /* 0x000fe20003800000 */
[----:B------:R-:W-:Y:S01]  /*3030*/  ISETP.GT.AND P1, PT, R72, 0x8, P1 ;  /* 0x000000084800780c */ /* 0x000fe20000f24270 */
[----:B------:R-:W-:Y:S01]  /*3040*/  IMAD R37, R37, R14, R34 ;  /* 0x0000000e25257224 */ /* 0x000fe200078e0222 */
[----:B----4-:R-:W-:Y:S02]  /*3050*/  IADD3 R30, P3, R30, UR25, RZ ;  /* 0x000000191e1e7c10 */ /* 0x010fe4000ff7e0ff */
[----:B------:R-:W-:Y:S02]  /*3060*/  IADD3 R34, P5, R58, UR26, RZ ;  /* 0x0000001a3a227c10 */ /* 0x000fe4000ffbe0ff */
[----:B------:R2:W-:Y:S01]  /*3070*/  @P2 STG.E desc[UR22][R32.64], R37 ;  /* 0x0000002520002986 */ /* 0x0005e2000c101916 */
[----:B------:R-:W-:-:S06]  /*3080*/  IADD3.X R31, R31, UR29, RZ, P3, !PT ;  /* 0x0000001d1f1f7c10 */ /* 0x000fcc0009ffe4ff */
[----:B------:R-:W-:Y:S05]  /*3090*/  @!P1 BRA `(.L_x_59) ;  /* 0x0000000000049947 */ /* 0x000fea0003800000 */
[----:B------:R4:W5:Y:S02]  /*30a0*/  LDG.E.LTC128B R74, desc[UR22][R30.64] ;  /* 0x000000161e4a7981 */ /* 0x000964000c1e1920 */
.L_x_59:
[----:B------:R-:W-:Y:S05]  /*30b0*/  BSYNC B1 ;  /* 0x0000000000017941 */ /* 0x000fea0003800000 */
.L_x_58:
[----:B----45:R-:W-:Y:S01]  /*30c0*/  IMAD R31, R74, R15, RZ ;  /* 0x0000000f4a1f7224 */ /* 0x030fe200078e02ff */
[----:B------:R-:W-:Y:S01]  /*30d0*/  IADD3.X R35, R59, UR28, RZ, P5, !PT ;  /* 0x0000001c3b237c10 */ /* 0x000fe2000affe4ff */
[----:B------:R-:W-:Y:S01]  /*30e0*/  BSSY B1, `(.L_x_60) ;  /* 0x0000008000017945 */ /* 0x000fe20003800000 */
[----:B------:R-:W-:Y:S01]  /*30f0*/  ISETP.GT.AND P2, PT, R72, 0x8, P0 ;  /* 0x000000084800780c */ /* 0x000fe20000744270 */
[----:B------:R-:W-:Y:S01]  /*3100*/  IMAD R31, R38, R14, R31 ;  /* 0x0000000e261f7224 */ /* 0x000fe200078e021f */
[----:B-1----:R-:W-:-:S04]  /*3110*/  IADD3 R28, P0, R28, UR25, RZ ;  /* 0x000000191c1c7c10 */ /* 0x002fc8000ff1e0ff */
[----:B------:R1:W-:Y:S01]  /*3120*/  @P1 STG.E desc[UR22][R34.64], R31 ;  /* 0x0000001f22001986 */ /* 0x0003e2000c101916 */
[----:B------:R-:W-:-:S06]  /*3130*/  IADD3.X R29, R29, UR29, RZ, P0, !PT ;  /* 0x0000001d1d1d7c10 */ /* 0x000fcc00087fe4ff */
[----:B------:R-:W-:Y:S05]  /*3140*/  @!P2 BRA `(.L_x_61) ;  /* 0x000000000004a947 */ /* 0x000fea0003800000 */
[----:B------:R4:W5:Y:S02]  /*3150*/  LDG.E.LTC128B R74, desc[UR22][R28.64] ;  /* 0x000000161c4a7981 */ /* 0x000964000c1e1920 */
.L_x_61:
[----:B------:R-:W-:Y:S05]  /*3160*/  BSYNC B1 ;  /* 0x0000000000017941 */ /* 0x000fea0003800000 */
.L_x_60:
[----:B----45:R-:W-:Y:S01]  /*3170*/  IMAD R29, R74, R15, RZ ;  /* 0x0000000f4a1d7224 */ /* 0x030fe200078e02ff */
        /* <DEDUP_REMOVED lines=9> */
[----:B-1----:R-:W-:Y:S02]  /*3210*/  IADD3 R34, P5, R26, UR14, RZ ;  /* 0x0000000e1a227c10 */ /* 0x002fe4000ffbe0ff */
[----:B------:R-:W-:-:S05]  /*3220*/  IADD3.X R31, R25, UR7, RZ, P6, !PT ;  /* 0x00000007191f7c10 */ /* 0x000fca000b7fe4ff */
[----:B------:R-:W-:Y:S06]  /*3230*/  @!P3 BRA `(.L_x_63) ;  /* 0x000000000004b947 */ /* 0x000fec0003800000 */
[----:B------:R1:W5:Y:S02]  /*3240*/  LDG.E.LTC128B R74, desc[UR22][R30.64] ;  /* 0x000000161e4a7981 */ /* 0x000364000c1e1920 */
.L_x_63:
[----:B------:R-:W-:Y:S05]  /*3250*/  BSYNC B1 ;  /* 0x0000000000017941 */ /* 0x000fea0003800000 */
.L_x_62:
[----:B----45:R-:W-:Y:S01]  /*3260*/  IMAD R29, R74, R15, RZ ;  /* 0x0000000f4a1d7224 */ /* 0x030fe200078e02ff */
[----:B------:R-:W-:Y:S01]  /*3270*/  IADD3.X R35, R27, UR13, RZ, P5, !PT ;  /* 0x0000000d1b237c10 */ /* 0x000fe2000affe4ff */
[----:B------:R-:W-:Y:S01]  /*3280*/  BSSY B1, `(.L_x_64) ;  /* 0x0000009000017945 */ /* 0x000fe20003800000 */
[----:B------:R-:W-:Y:S01]  /*3290*/  ISETP.GT.AND P2, PT, R72, RZ, P0 ;  /* 0x000000ff4800720c */ /* 0x000fe20000744270 */
[----:B--2---:R-:W-:Y:S01]  /*32a0*/  IMAD R37, R40, R14, R29 ;  /* 0x0000000e28257224 */ /* 0x004fe200078e021d */
[----:B------:R-:W-:Y:S02]  /*32b0*/  IADD3 R28, P6, R4, UR12, RZ ;  /* 0x0000000c041c7c10 */ /* 0x000fe4000ffde0ff */
[----:B------:R-:W-:Y:S02]  /*32c0*/  IADD3 R36, P5, R32, UR14, RZ ;  /* 0x0000000e20247c10 */ /* 0x000fe4000ffbe0ff */
[----:B------:R2:W-:Y:S01]  /*32d0*/  @P3 STG.E desc[UR22][R34.64], R37 ;  /* 0x0000002522003986 */ /* 0x0005e2000c101916 */
[----:B------:R-:W-:-:S06]  /*32e0*/  IADD3.X R29, R5, UR7, RZ, P6, !PT ;  /* 0x00000007051d7c10 */ /* 0x000fcc000b7fe4ff */
[----:B------:R-:W-:Y:S05]  /*32f0*/  @!P2 BRA `(.L_x_65) ;  /* 0x000000000004a947 */ /* 0x000fea0003800000 */
[----:B------:R4:W5:Y:S02]  /*3300*/  LDG.E.LTC128B R74, desc[UR22][R28.64] ;  /* 0x000000161c4a7981 */ /* 0x000964000c1e1920 */
.L_x_65:
[----:B------:R-:W-:Y:S05]  /*3310*/  BSYNC B1 ;  /* 0x0000000000017941 */ /* 0x000fea0003800000 */
.L_x_64:
[----:B-----5:R-:W-:Y:S01]  /*3320*/  IMAD R38, R74, R15, RZ ;  /* 0x0000000f4a267224 */ /* 0x020fe200078e02ff */
[----:B--2---:R-:W-:Y:S01]  /*3330*/  IADD3.X R37, R33, UR13, RZ, P5, !PT ;  /* 0x0000000d21257c10 */ /* 0x004fe2000affe4ff */
[----:B------:R-:W-:Y:S01]  /*3340*/  BSSY B1, `(.L_x_66) ;  /* 0x0000009000017945 */ /* 0x000fe20003800000 */
[----:B------:R-:W-:Y:S01]  /*3350*/  ISETP.GT.AND P1, PT, R72, 0x8, P1 ;  /* 0x000000084800780c */ /* 0x000fe20000f24270 */
[----:B------:R-:W-:Y:S01]  /*3360*/  IMAD R41, R41, R14, R38 ;  /* 0x0000000e29297224 */ /* 0x000fe200078e0226 */
[----:B0-----:R-:W-:Y:S02]  /*3370*/  IADD3 R24, P3, R24, UR25, RZ ;  /* 0x0000001918187c10 */ /* 0x001fe4000ff7e0ff */
[----:B------:R-:W-:Y:S02]  /*3380*/  IADD3 R38, P5, R26, UR26, RZ ;  /* 0x0000001a1a267c10 */ /* 0x000fe4000ffbe0ff */
[----:B------:R0:W-:Y:S01]  /*3390*/  @P2 STG.E desc[UR22][R36.64], R41 ;  /* 0x0000002924002986 */ /* 0x0001e2000c101916 */
[----:B------:R-:W-:-:S06]  /*33a0*/  IADD3.X R25, R25, UR29, RZ, P3, !PT ;  /* 0x0000001d19197c10 */ /* 0x000fcc0009ffe4ff */
[----:B------:R-:W-:Y:S05]  /*33b0*/  @!P1 BRA `(.L_x_67) ;  /* 0x0000000000049947 */ /* 0x000fea0003800000 */
[----:B------:R2:W5:Y:S02]  /*33c0*/  LDG.E.LTC128B R74, desc[UR22][R24.64] ;  /* 0x00000016184a7981 */ /* 0x000564000c1e1920 */
.L_x_67:
[----:B------:R-:W-:Y:S05]  /*33d0*/  BSYNC B1 ;  /* 0x0000000000017941 */ /* 0x000fea0003800000 */
.L_x_66:
[----:B--2--5:R-:W-:Y:S01]  /*33e0*/  IMAD R25, R74, R15, RZ ;  /* 0x0000000f4a197224 */ /* 0x024fe200078e02ff */
[----:B------:R-:W-:Y:S01]  /*33f0*/  IADD3.X R39, R27, UR28, RZ, P5, !PT ;  /* 0x0000001c1b277c10 */ /* 0x000fe2000affe4ff */
[----:B------:R-:W-:Y:S01]  /*3400*/  BSSY B1, `(.L_x_68) ;  /* 0x0000008000017945 */ /* 0x000fe20003800000 */
[----:B------:R-:W-:Y:S01]  /*3410*/  ISETP.GT.AND P2, PT, R72, 0x8, P0 ;  /* 0x000000084800780c */ /* 0x000fe20000744270 */
[----:B------:R-:W-:Y:S01]  /*3420*/  IMAD R25, R42, R14, R25 ;  /* 0x0000000e2a197224 */ /* 0x000fe200078e0219 */
[----:B---3--:R-:W-:-:S04]  /*3430*/  IADD3 R4, P0, R4, UR25, RZ ;  /* 0x0000001904047c10 */ /* 0x008fc8000ff1e0ff */
[----:B------:R2:W-:Y:S01]  /*3440*/  @P1 STG.E desc[UR22][R38.64], R25 ;  /* 0x0000001926001986 */ /* 0x0005e2000c101916 */
[----:B------:R-:W-:-:S06]  /*3450*/  IADD3.X R5, R5, UR29, RZ, P0, !PT ;  /* 0x0000001d05057c10 */ /* 0x000fcc00087fe4ff */
[----:B------:R-:W-:Y:S05]  /*3460*/  @!P2 BRA `(.L_x_69) ;  /* 0x000000000004a947 */ /* 0x000fea0003800000 */
[----:B------:R3:W5:Y:S02]  /*3470*/  LDG.E.LTC128B R74, desc[UR22][R4.64] ;  /* 0x00000016044a7981 */ /* 0x000764000c1e1920 */
.L_x_69:
[----:B------:R-:W-:Y:S05]  /*3480*/  BSYNC B1 ;  /* 0x0000000000017941 */ /* 0x000fea0003800000 */
.L_x_68:
[----:B---3-5:R-:W-:Y:S01]  /*3490*/  IMAD R5, R74, R15, RZ ;  /* 0x0000000f4a057224 */ /* 0x028fe200078e02ff */
        /* <DEDUP_REMOVED lines=9> */
[----:B------:R-:W-:Y:S02]  /*3530*/  IADD3 R26, P5, R34, UR14, RZ ;  /* 0x0000000e221a7c10 */ /* 0x000fe4000ffbe0ff */
[----:B--2---:R-:W-:-:S05]  /*3540*/  IADD3.X R25, R31, UR7, RZ, P6, !PT ;  /* 0x000000071f197c10 */ /* 0x004fca000b7fe4ff */
[----:B------:R-:W-:Y:S06]  /*3550*/  @!P3 BRA `(.L_x_71) ;  /* 0x000000000004b947 */ /* 0x000fec0003800000 */
[----:B------:R2:W5:Y:S02]  /*3560*/  LDG.E.LTC128B R74, desc[UR22][R24.64] ;  /* 0x00000016184a7981 */ /* 0x000564000c1e1920 */
.L_x_71:
[----:B------:R-:W-:Y:S05]  /*3570*/  BSYNC B1 ;  /* 0x0000000000017941 */ /* 0x000fea0003800000 */
.L_x_70:
[----:B---3-5:R-:W-:Y:S01]  /*3580*/  IMAD R5, R74, R15, RZ ;  /* 0x0000000f4a057224 */ /* 0x028fe200078e02ff */
        /* <DEDUP_REMOVED lines=10> */
.L_x_73:
[----:B------:R-:W-:Y:S05]  /*3630*/  BSYNC B1 ;  /* 0x0000000000017941 */ /* 0x000fea0003800000 */
.L_x_72:
[----:B-----5:R-:W-:Y:S01]  /*3640*/  IMAD R38, R74, R15, RZ ;  /* 0x0000000f4a267224 */ /* 0x020fe200078e02ff */
[----:B---3--:R-:W-:Y:S01]  /*3650*/  IADD3.X R33, R37, UR13, RZ, P5, !PT ;  /* 0x0000000d25217c10 */ /* 0x008fe2000affe4ff */
[----:B------:R-:W-:Y:S01]  /*3660*/  BSSY B1, `(.L_x_74) ;  /* 0x0000009000017945 */ /* 0x000fe20003800000 */
[----:B------:R-:W-:Y:S01]  /*3670*/  ISETP.GT.AND P1, PT, R72, 0x8, P1 ;  /* 0x000000084800780c */ /* 0x000fe20000f24270 */
[----:B------:R-:W-:Y:S01]  /*3680*/  IMAD R45, R45, R14, R38 ;  /* 0x0000000e2d2d7224 */ /* 0x000fe200078e0226 */
[----:B-1----:R-:W-:Y:S02]  /*3690*/  IADD3 R30, P3, R30, UR25, RZ ;  /* 0x000000191e1e7c10 */ /* 0x002fe4000ff7e0ff */
[----:B------:R-:W-:Y:S02]  /*36a0*/  IADD3 R38, P5, R34, UR26, RZ ;  /* 0x0000001a22267c10 */ /* 0x000fe4000ffbe0ff */
[----:B------:R1:W-:Y:S01]  /*36b0*/  @P2 STG.E desc[UR22][R32.64], R45 ;  /* 0x0000002d20002986 */ /* 0x0003e2000c101916 */
[----:B------:R-:W-:-:S06]  /*36c0*/  IADD3.X R31, R31, UR29, RZ, P3, !PT ;  /* 0x0000001d1f1f7c10 */ /* 0x000fcc0009ffe4ff */
[----:B------:R-:W-:Y:S05]  /*36d0*/  @!P1 BRA `(.L_x_75) ;  /* 0x0000000000049947 */ /* 0x000fea0003800000 */
[----:B------:R3:W5:Y:S02]  /*36e0*/  LDG.E.LTC128B R74, desc[UR22][R30.64] ;  /* 0x000000161e4a7981 */ /* 0x000764000c1e1920 */
.L_x_75:
[----:B------:R-:W-:Y:S05]  /*36f0*/  BSYNC B1 ;  /* 0x0000000000017941 */ /* 0x000fea0003800000 */
.L_x_74:
[----:B---3-5:R-:W-:Y:S01]  /*3700*/  IMAD R31, R74, R15, RZ ;  /* 0x0000000f4a1f7224 */ /* 0x028fe200078e02ff */
[----:B------:R-:W-:Y:S01]  /*3710*/  IADD3.X R39, R35, UR28, RZ, P5, !PT ;  /* 0x0000001c23277c10 */ /* 0x000fe2000affe4ff */
[----:B------:R-:W-:Y:S01]  /*3720*/  BSSY B1, `(.L_x_76) ;  /* 0x0000008000017945 */ /* 0x000fe20003800000 */
[----:B------:R-:W-:Y:S01]  /*3730*/  ISETP.GT.AND P0, PT, R72, 0x8, P0 ;  /* 0x000000084800780c */ /* 0x000fe20000704270 */
[----:B------:R-:W-:Y:S01]  /*3740*/  IMAD R31, R46, R14, R31 ;  /* 0x0000000e2e1f7224 */ /* 0x000fe200078e021f */
[----:B----4-:R-:W-:-:S04]  /*3750*/  IADD3 R28, P2, R28, UR25, RZ ;  /* 0x000000191c1c7c10 */ /* 0x010fc8000ff5e0ff */
[----:B------:R3:W-:Y:S01]  /*3760*/  @P1 STG.E desc[UR22][R38.64], R31 ;  /* 0x0000001f26001986 */ /* 0x0007e2000c101916 */
[----:B------:R-:W-:-:S06]  /*3770*/  IADD3.X R29, R29, UR29, RZ, P2, !PT ;  /* 0x0000001d1d1d7c10 */ /* 0x000fcc00097fe4ff */
[----:B------:R-:W-:Y:S05]  /*3780*/  @!P0 BRA `(.L_x_77) ;  /* 0x0000000000048947 */ /* 0x000fea0003800000 */
[----:B------:R4:W5:Y:S02]  /*3790*/  LDG.E.LTC128B R74, desc[UR22][R28.64] ;  /* 0x000000161c4a7981 */ /* 0x000964000c1e1920 */
.L_x_77:
[----:B------:R-:W-:Y:S05]  /*37a0*/  BSYNC B1 ;  /* 0x0000000000017941 */ /* 0x000fea0003800000 */
.L_x_76:
        /* <DEDUP_REMOVED lines=11> */
[----:B---3--:R-:W-:-:S05]  /*3860*/  IADD3.X R31, R25, UR7, RZ, P2, !PT ;  /* 0x00000007191f7c10 */ /* 0x008fca00097fe4ff */
[----:B------:R-:W-:Y:S06]  /*3870*/  @!P5 BRA `(.L_x_79) ;  /* 0x000000000004d947 */ /* 0x000fec0003800000 */
[----:B------:R3:W5:Y:S02]  /*3880*/  LDG.E.LTC128B R74, desc[UR22][R30.64] ;  /* 0x000000161e4a7981 */ /* 0x000764000c1e1920 */
.L_x_79:
[----:B------:R-:W-:Y:S05]  /*3890*/  BSYNC B1 ;  /* 0x0000000000017941 */ /* 0x000fea0003800000 */
.L_x_78:
[----:B----45:R-:W-:Y:S01]  /*38a0*/  IMAD R29, R74, R15, RZ ;  /* 0x0000000f4a1d7224 */ /* 0x030fe200078e02ff */
[----:B------:R-:W-:Y:S01]  /*38b0*/  IADD3.X R35, R27, UR13, RZ, P6, !PT ;  /* 0x0000000d1b237c10 */ /* 0x000fe2000b7fe4ff */
[----:B------:R-:W-:Y:S01]  /*38c0*/  BSSY B1, `(.L_x_80) ;  /* 0x0000008000017945 */ /* 0x000fe20003800000 */
[----:B------:R-:W-:Y:S01]  /*38d0*/  ISETP.GT.AND P2, PT, R72, RZ, P1 ;  /* 0x000000ff4800720c */ /* 0x000fe20000f44270 */
[----:B------:R-:W-:Y:S01]  /*38e0*/  IMAD R29, R48, R14, R29 ;  /* 0x0000000e301d7224 */ /* 0x000fe200078e021d */
[----:B------:R-:W-:-:S04]  /*38f0*/  IADD3 R38, P0, R4, UR12, RZ ;  /* 0x0000000c04267c10 */ /* 0x000fc8000ff1e0ff */
[----:B------:R4:W-:Y:S01]  /*3900*/  @P5 STG.E desc[UR22][R34.64], R29 ;  /* 0x0000001d22005986 */ /* 0x0009e2000c101916 */
[----:B------:R-:W-:-:S06]  /*3910*/  IADD3.X R39, R5, UR7, RZ, P0, !PT ;  /* 0x0000000705277c10 */ /* 0x000fcc00087fe4ff */
[----:B------:R-:W-:Y:S05]  /*3920*/  @!P2 BRA `(.L_x_81) ;  /* 0x000000000004a947 */ /* 0x000fea0003800000 */
[----:B------:R0:W5:Y:S02]  /*3930*/  LDG.E.LTC128B R74, desc[UR22][R38.64] ;  /* 0x00000016264a7981 */ /* 0x000164000c1e1920 */
.L_x_81:
[----:B------:R-:W-:Y:S05]  /*3940*/  BSYNC B1 ;  /* 0x0000000000017941 */ /* 0x000fea0003800000 */
.L_x_80:
[----:B----45:R-:W-:Y:S01]  /*3950*/  IMAD R29, R74, R15, RZ ;  /* 0x0000000f4a1d7224 */ /* 0x030fe200078e02ff */
[----:B------:R-:W-:Y:S01]  /*3960*/  IADD3 R28, P5, R32, UR14, RZ ;  /* 0x0000000e201c7c10 */ /* 0x000fe2000ffbe0ff */
[----:B------:R-:W-:Y:S01]  /*3970*/  BSSY B1, `(.L_x_82) ;  /* 0x000000b000017945 */ /* 0x000fe20003800000 */
[----:B------:R-:W-:Y:S01]  /*3980*/  ISETP.GT.AND P3, PT, R72, 0x8, P3 ;  /* 0x000000084800780c */ /* 0x000fe20001f64270 */
[----:B------:R-:W-:Y:S01]  /*3990*/  IMAD R49, R49, R14, R29 ;  /* 0x0000000e31317224 */ /* 0x000fe200078e021d */
[----:B------:R-:W-:Y:S02]  /*39a0*/  IADD3.X R29, R33, UR13, RZ, P5, !PT ;  /* 0x0000000d211d7c10 */ /* 0x000fe4000affe4ff */
[----:B--2---:R-:W-:Y:S02]  /*39b0*/  IADD3 R24, P6, R24, UR25, RZ ;  /* 0x0000001918187c10 */ /* 0x004fe4000ffde0ff */
[----:B------:R-:W-:Y:S01]  /*39c0*/  ISETP.GT.AND P0, PT, R0, 0x38, PT ;  /* 0x000000380000780c */ /* 0x000fe20003f04270 */
[----:B------:R2:W-:Y:S01]  /*39d0*/  @P2 STG.E desc[UR22][R28.64], R49 ;  /* 0x000000311c002986 */ /* 0x0005e2000c101916 */
[----:B0-----:R-:W-:-:S02]  /*39e0*/  IADD3 R36, P5, R26, UR26, RZ ;  /* 0x0000001a1a247c10 */ /* 0x001fc4000ffbe0ff */
[----:B------:R-:W-:-:S03]  /*39f0*/  IADD3.X R25, R25, UR29, RZ, P6, !PT ;  /* 0x0000001d19197c10 */ /* 0x000fc6000b7fe4ff */
[----:B------:R-:W-:Y:S08]  /*3a00*/  @!P3 BRA `(.L_x_83) ;  /* 0x000000000004b947 */ /* 0x000ff00003800000 */
[----:B------:R0:W5:Y:S02]  /*3a10*/  LDG.E.LTC128B R74, desc[UR22][R24.64] ;  /* 0x00000016184a7981 */ /* 0x000164000c1e1920 */
.L_x_83:
[----:B------:R-:W-:Y:S05]  /*3a20*/  BSYNC B1 ;  /* 0x0000000000017941 */ /* 0x000fea0003800000 */
.L_x_82:
[----:B0----5:R-:W-:Y:S01]  /*3a30*/  IMAD R25, R74, R15, RZ ;  /* 0x0000000f4a197224 */ /* 0x021fe200078e02ff */
[----:B------:R-:W-:Y:S01]  /*3a40*/  IADD3.X R37, R27, UR28, RZ, P5, !PT ;  /* 0x0000001c1b257c10 */ /* 0x000fe2000affe4ff */
[----:B------:R-:W-:Y:S01]  /*3a50*/  BSSY B1, `(.L_x_84) ;  /* 0x0000009000017945 */ /* 0x000fe20003800000 */
[----:B------:R-:W-:Y:S01]  /*3a60*/  ISETP.GT.AND P1, PT, R72, 0x8, P1 ;  /* 0x000000084800780c */ /* 0x000fe20000f24270 */
[----:B------:R-:W-:Y:S01]  /*3a70*/  IMAD R25, R50, R14, R25 ;  /* 0x0000000e32197224 */ /* 0x000fe200078e0219 */
[----:B------:R-:W-:Y:S02]  /*3a80*/  IADD3 R4, P5, R4, UR25, RZ ;  /* 0x0000001904047c10 */ /* 0x000fe4000ffbe0ff */
[----:B------:R-:W-:Y:S02]  /*3a90*/  ISETP.GT.AND P2, PT, R0, 0x39, PT ;  /* 0x000000390000780c */ /* 0x000fe40003f44270 */
[----:B------:R0:W-:Y:S01]  /*3aa0*/  @P3 STG.E desc[UR22][R36.64], R25 ;  /* 0x0000001924003986 */ /* 0x0001e2000c101916 */
[----:B------:R-:W-:-:S06]  /*3ab0*/  IADD3.X R5, R5, UR29, RZ, P5, !PT ;  /* 0x0000001d05057c10 */ /* 0x000fcc000affe4ff */
[----:B------:R-:W-:Y:S05]  /*3ac0*/  @!P1 BRA `(.L_x_85) ;  /* 0x0000000000049947 */ /* 0x000fea0003800000 */
[----:B------:R4:W5:Y:S02]  /*3ad0*/  LDG.E.LTC128B R74, desc[UR22][R4.64] ;  /* 0x00000016044a7981 */ /* 0x000964000c1e1920 */
.L_x_85:
[----:B------:R-:W-:Y:S05]  /*3ae0*/  BSYNC B1 ;  /* 0x0000000000017941 */ /* 0x000fea0003800000 */
.L_x_84:
[----:B----4-:R-:W-:Y:S01]  /*3af0*/  IADD3 R4, P6, R32, UR26, RZ ;  /* 0x0000001a20047c10 */ /* 0x010fe2000ffde0ff */
[----:B-----5:R-:W-:Y:S01]  /*3b00*/  IMAD R0, R74, R15, RZ ;  /* 0x0000000f4a007224 */ /* 0x020fe200078e02ff */
[----:B------:R-:W-:Y:S01]  /*3b10*/  ISETP.GT.AND P3, PT, R72, RZ, P0 ;  /* 0x000000ff4800720c */ /* 0x000fe20000764270 */
[----:B------:R-:W-:Y:S01]  /*3b20*/  BSSY B1, `(.L_x_86) ;  /* 0x0000009000017945 */ /* 0x000fe20003800000 */
[----:B------:R-:W-:Y:S01]  /*3b30*/  IADD3.X R5, R33, UR28, RZ, P6, !PT ;  /* 0x0000001c21057c10 */ /* 0x000fe2000b7fe4ff */
[----:B------:R-:W-:Y:S01]  /*3b40*/  IMAD R51, R51, R14, R0 ;  /* 0x0000000e33337224 */ /* 0x000fe200078e0200 */
[----:B------:R-:W-:-:S04]  /*3b50*/  IADD3 R24, P5, R34, UR14, RZ ;  /* 0x0000000e22187c10 */ /* 0x000fc8000ffbe0ff */
[----:B------:R4:W-:Y:S05]  /*3b60*/  @P1 STG.E desc[UR22][R4.64], R51 ;  /* 0x0000003304001986 */ /* 0x0009ea000c101916 */
[----:B------:R-:W-:Y:S05]  /*3b70*/  @!P3 BRA `(.L_x_87) ;  /* 0x00000000000cb947 */ /* 0x000fea0003800000 */
[----:B----4-:R-:W-:-:S04]  /*3b80*/  IADD3 R4, P1, R30, UR12, RZ ;  /* 0x0000000c1e047c10 */ /* 0x010fc8000ff3e0ff */
[----:B------:R-:W-:-:S05]  /*3b90*/  IADD3.X R5, R31, UR7, RZ, P1, !PT ;  /* 0x000000071f057c10 */ /* 0x000fca0008ffe4ff */
[----:B------:R4:W5:Y:S04]  /*3ba0*/  LDG.E.LTC128B R74, desc[UR22][R4.64] ;  /* 0x00000016044a7981 */ /* 0x000968000c1e1920 */
.L_x_87:
[----:B------:R-:W-:Y:S05]  /*3bb0*/  BSYNC B1 ;  /* 0x0000000000017941 */ /* 0x000fea0003800000 */
.L_x_86:
[----:B----45:R-:W-:Y:S01]  /*3bc0*/  IMAD R5, R74, R15, RZ ;  /* 0x0000000f4a057224 */ /* 0x030fe200078e02ff */
[----:B0-----:R-:W-:Y:S01]  /*3bd0*/  IADD3.X R25, R35, UR13, RZ, P5, !PT ;  /* 0x0000000d23197c10 */ /* 0x001fe2000affe4ff */
[----:B------:R-:W-:Y:S01]  /*3be0*/  BSSY B1, `(.L_x_88) ;  /* 0x0000009000017945 */ /* 0x000fe20003800000 */
[----:B------:R-:W-:Y:S01]  /*3bf0*/  ISETP.GT.AND P1, PT, R72, RZ, P2 ;  /* 0x000000ff4800720c */ /* 0x000fe20001724270 */
[----:B------:R-:W-:Y:S01]  /*3c00*/  IMAD R5, R52, R14, R5 ;  /* 0x0000000e34057224 */ /* 0x000fe200078e0205 */
[----:B------:R-:W-:-:S04]  /*3c10*/  IADD3 R26, P5, R28, UR14, RZ ;  /* 0x0000000e1c1a7c10 */ /* 0x000fc8000ffbe0ff */
[----:B------:R0:W-:Y:S07]  /*3c20*/  @P3 STG.E desc[UR22][R24.64], R5 ;  /* 0x0000000518003986 */ /* 0x0001ee000c101916 */
[----:B------:R-:W-:Y:S05]  /*3c30*/  @!P1 BRA `(.L_x_89) ;  /* 0x00000000000c9947 */ /* 0x000fea0003800000 */
[----:B------:R-:W-:-:S04]  /*3c40*/  IADD3 R4, P3, R38, UR12, RZ ;  /* 0x0000000c26047c10 */ /* 0x000fc8000ff7e0ff */
[----:B0-----:R-:W-:-:S05]  /*3c50*/  IADD3.X R5, R39, UR7, RZ, P3, !PT ;  /* 0x0000000727057c10 */ /* 0x001fca0009ffe4ff */
[----:B------:R4:W5:Y:S04]  /*3c60*/  LDG.E.LTC128B R74, desc[UR22][R4.64] ;  /* 0x00000016044a7981 */ /* 0x000968000c1e1920 */
.L_x_89:
[----:B------:R-:W-:Y:S05]  /*3c70*/  BSYNC B1 ;  /* 0x0000000000017941 */ /* 0x000fea0003800000 */
.L_x_88:
[----:B-----5:R-:W-:Y:S01]  /*3c80*/  IMAD R0, R74, R15, RZ ;  /* 0x0000000f4a007224 */ /* 0x020fe200078e02ff */
[----:B------:R-:W-:Y:S01]  /*3c90*/  IADD3.X R27, R29, UR13, RZ, P5, !PT ;  /* 0x0000000d1d1b7c10 */ /* 0x000fe2000affe4ff */
[----:B------:R-:W-:Y:S01]  /*3ca0*/  BSSY B1, `(.L_x_90) ;  /* 0x0000009000017945 */ /* 0x000fe20003800000 */
[----:B------:R-:W-:Y:S01]  /*3cb0*/  ISETP.GT.AND P0, PT, R72, 0x8, P0 ;  /* 0x000000084800780c */ /* 0x000fe20000704270 */
[----:B------:R-:W-:Y:S01]  /*3cc0*/  IMAD R53, R53, R14, R0 ;  /* 0x0000000e35357224 */ /* 0x000fe200078e0200 */
[----:B----4-:R-:W-:Y:S02]  /*3cd0*/  IADD3 R4, P3, R30, UR25, RZ ;  /* 0x000000191e047c10 */ /* 0x010fe4000ff7e0ff */
[----:B0-----:R-:W-:Y:S02]  /*3ce0*/  IADD3 R24, P5, R34, UR26, RZ ;  /* 0x0000001a22187c10 */ /* 0x001fe4000ffbe0ff */
[----:B------:R0:W-:Y:S01]  /*3cf0*/  @P1 STG.E desc[UR22][R26.64], R53 ;  /* 0x000000351a001986 */ /* 0x0001e2000c101916 */
[----:B------:R-:W-:-:S06]  /*3d00*/  IADD3.X R5, R31, UR29, RZ, P3, !PT ;  /* 0x0000001d1f057c10 */ /* 0x000fcc0009ffe4ff */
[----:B------:R-:W-:Y:S05]  /*3d10*/  @!P0 BRA `(.L_x_91) ;  /* 0x0000000000048947 */ /* 0x000fea0003800000 */
[----:B------:R4:W5:Y:S02]  /*3d20*/  LDG.E.LTC128B R74, desc[UR22][R4.64] ;  /* 0x00000016044a7981 */ /* 0x000964000c1e1920 */
.L_x_91:
[----:B------:R-:W-:Y:S05]  /*3d30*/  BSYNC B1 ;  /* 0x0000000000017941 */ /* 0x000fea0003800000 */
.L_x_90:
[----:B------:R-:W-:Y:S01]  /*3d40*/  ISETP.GT.AND P2, PT, R72, 0x8, P2 ;  /* 0x000000084800780c */ /* 0x000fe20001744270 */
[----:B----45:R-:W-:Y:S01]  /*3d50*/  IMAD R5, R74, R15, RZ ;  /* 0x0000000f4a057224 */ /* 0x030fe200078e02ff */
[----:B------:R-:W-:Y:S01]  /*3d60*/  IADD3.X R25, R35, UR28, RZ, P5, !PT ;  /* 0x0000001c23197c10 */ /* 0x000fe2000affe4ff */
[----:B------:R-:W-:Y:S02]  /*3d70*/  BSSY B1, `(.L_x_92) ;  /* 0x0000007000017945 */ /* 0x000fe40003800000 */
[----:B0-----:R-:W-:-:S05]  /*3d80*/  IMAD R27, R54, R14, R5 ;  /* 0x0000000e361b7224 */ /* 0x001fca00078e0205 */
[----:B------:R0:W-:Y:S01]  /*3d90*/  @P0 STG.E desc[UR22][R24.64], R27 ;  /* 0x0000001b18000986 */ /* 0x0001e2000c101916 */
[----:B------:R-:W-:-:S04]  /*3da0*/  IADD3 R4, P0, R38, UR25, RZ ;  /* 0x0000001926047c10 */ /* 0x000fc8000ff1e0ff */
[----:B------:R-:W-:Y:S01]  /*3db0*/  IADD3.X R5, R39, UR29, RZ, P0, !PT ;  /* 0x0000001d27057c10 */ /* 0x000fe200087fe4ff */
[----:B------:R-:W-:Y:S08]  /*3dc0*/  @!P2 BRA `(.L_x_93) ;  /* 0x000000000004a947 */ /* 0x000ff00003800000 */
[----:B------:R4:W5:Y:S02]  /*3dd0*/  LDG.E.LTC128B R74, desc[UR22][R4.64] ;  /* 0x00000016044a7981 */ /* 0x000964000c1e1920 */
.L_x_93:
[----:B------:R-:W-:Y:S05]  /*3de0*/  BSYNC B1 ;  /* 0x0000000000017941 */ /* 0x000fea0003800000 */
.L_x_92:
[----:B------:R-:W-:Y:S05]  /*3df0*/  @!P2 BRA `(.L_x_94) ;  /* 0x0000000800c4a947 */ /* 0x000fea0003800000 */
[----:B----4-:R-:W-:Y:S01]  /*3e00*/  IADD3 R4, P0, R28, UR26, RZ ;  /* 0x0000001a1c047c10 */ /* 0x010fe2000ff1e0ff */
[----:B-----5:R-:W-:-:S03]  /*3e10*/  IMAD R74, R74, R15, RZ ;  /* 0x0000000f4a4a7224 */ /* 0x020fc600078e02ff */
[----:B------:R-:W-:Y:S01]  /*3e20*/  IADD3.X R5, R29, UR28, RZ, P0, !PT ;  /* 0x0000001c1d057c10 */ /* 0x000fe200087fe4ff */
[----:B------:R-:W-:-:S05]  /*3e30*/  IMAD R55, R55, R14, R74 ;  /* 0x0000000e37377224 */ /* 0x000fca00078e024a */
[----:B------:R4:W-:Y:S01]  /*3e40*/  STG.E desc[UR22][R4.64], R55 ;  /* 0x0000003704007986 */ /* 0x0009e2000c101916 */
[----:B------:R-:W-:Y:S05]  /*3e50*/  BRA `(.L_x_94) ;  /* 0x0000000800ac7947 */ /* 0x000fea0003800000 */
.L_x_31:
[----:B------:R-:W-:Y:S01]  /*3e60*/  ISETP.GT.AND P1, PT, R0, 0x1, PT ;  /* 0x000000010000780c */ /* 0x000fe20003f24270 */
[----:B------:R-:W-:Y:S01]  /*3e70*/  ULDC.64 UR8, c[0x0][0x6c0] ;  /* 0x0001b00000087ab9 */ /* 0x000fe20000000a00 */
[----:B------:R-:W-:Y:S01]  /*3e80*/  ISETP.GT.AND P0, PT, R72, 0x8, P0 ;  /* 0x000000084800780c */ /* 0x000fe20000704270 */
[-C--:B--2---:R-:W-:Y:S01]  /*3e90*/  IMAD R61, R24, R14.reuse, RZ ;  /* 0x0000000e183d7224 */ /* 0x084fe200078e02ff */
[----:B------:R-:W-:Y:S01]  /*3ea0*/  LEA R4, P5, R64, UR8, 0x2 ;  /* 0x0000000840047c11 */ /* 0x000fe2000f8a10ff */
[-C--:B------:R-:W-:Y:S01]  /*3eb0*/  IMAD R63, R25, R14.reuse, RZ ;  /* 0x0000000e193f7224 */ /* 0x080fe200078e02ff */
[----:B------:R-:W-:Y:S01]  /*3ec0*/  ISETP.GT.AND P3, PT, R72, RZ, P1 ;  /* 0x000000ff4800720c */ /* 0x000fe20000f64270 */
[-C--:B------:R-:W-:Y:S01]  /*3ed0*/  IMAD R65, R26, R14.reuse, RZ ;  /* 0x0000000e1a417224 */ /* 0x080fe200078e02ff */
[----:B------:R-:W-:Y:S01]  /*3ee0*/  LEA.HI.X R5, R64, UR9, R73, 0x2, P5 ;  /* 0x0000000940057c11 */ /* 0x000fe2000a8f1449 */
[----:B------:R-:W-:Y:S01]  /*3ef0*/  IMAD R67, R27, R14, RZ ;  /* 0x0000000e1b437224 */ /* 0x000fe200078e02ff */
[----:B------:R-:W-:Y:S01]  /*3f00*/  LEA R58, P5, R80, R4, 0x2 ;  /* 0x00000004503a7211 */ /* 0x000fe200078a10ff */
[-C--:B------:R-:W-:Y:S01]  /*3f10*/  IMAD R33, R33, R14.reuse, RZ ;  /* 0x0000000e21217224 */ /* 0x080fe200078e02ff */
[----:B------:R-:W-:Y:S01]  /*3f20*/  ISETP.GT.AND P1, PT, R72, 0x8, P1 ;  /* 0x000000084800780c */ /* 0x000fe20000f24270 */
[----:B------:R0:W-:Y:S01]  /*3f30*/  @P2 STG.E desc[UR22][R4.64], R61 ;  /* 0x0000003d04002986 */ /* 0x0001e2000c101916 */
[----:B------:R-:W-:Y:S01]  /*3f40*/  LEA.HI.X R59, R80, R5, R81, 0x2, P5 ;  /* 0x00000005503b7211 */ /* 0x000fe200028f1451 */
[-C--:B------:R-:W-:Y:S01]  /*3f50*/  IMAD R35, R35, R14.reuse, RZ ;  /* 0x0000000e23237224 */ /* 0x080fe200078e02ff */
[----:B------:R-:W-:Y:S01]  /*3f60*/  ISETP.GT.AND P2, PT, R0, 0x9, PT ;  /* 0x000000090000780c */ /* 0x000fe20003f44270 */
[----:B------:R-:W-:-:S02]  /*3f70*/  IMAD R37, R37, R14, RZ ;  /* 0x0000000e25257224 */ /* 0x000fc400078e02ff */
[----:B------:R1:W-:Y:S01]  /*3f80*/  @P3 STG.E desc[UR22][R58.64], R63 ;  /* 0x0000003f3a003986 */ /* 0x0003e2000c101916 */
[----:B------:R-:W-:Y:S01]  /*3f90*/  ISETP.GT.AND P3, PT, R0, 0x8, PT ;  /* 0x000000080000780c */ /* 0x000fe20003f64270 */
[-C--:B------:R-:W-:Y:S01]  /*3fa0*/  IMAD R39, R39, R14.reuse, RZ ;  /* 0x0000000e27277224 */ /* 0x080fe200078e02ff */
[----:B------:R-:W-:Y:S01]  /*3fb0*/  ISETP.GT.AND P6, PT, R72, RZ, P2 ;  /* 0x000000ff4800720c */ /* 0x000fe200017c4270 */
[----:B------:R2:W-:Y:S01]  /*3fc0*/  @P0 STG.E desc[UR22][R4.64+0x20], R65 ;  /* 0x0000204104000986 */ /* 0x0005e2000c101916 */
[----:B------:R-:W-:Y:S01]  /*3fd0*/  IADD3 R24, P0, R4, UR14, RZ ;  /* 0x0000000e04187c10 */ /* 0x000fe2000ff1e0ff */
[-C--:B0-----:R-:W-:Y:S01]  /*3fe0*/  IMAD R61, R28, R14.reuse, RZ ;  /* 0x0000000e1c3d7224 */ /* 0x081fe200078e02ff */
[----:B------:R-:W-:Y:S01]  /*3ff0*/  ISETP.GT.AND P5, PT, R72, RZ, P3 ;  /* 0x000000ff4800720c */ /* 0x000fe20001fa4270 */
[----:B------:R0:W-:Y:S01]  /*4000*/  @P1 STG.E desc[UR22][R58.64+0x20], R67 ;  /* 0x000020433a001986 */ /* 0x0001e2000c101916 */
[----:B------:R-:W-:Y:S01]  /*4010*/  IADD3.X R25, R5, UR13, RZ, P0, !PT ;  /* 0x0000000d05197c10 */ /* 0x000fe200087fe4ff */
[-C--:B------:R-:W-:Y:S01]  /*4020*/  IMAD R41, R41, R14.reuse, RZ ;  /* 0x0000000e29297224 */ /* 0x080fe200078e02ff */
[----:B------:R-:W-:Y:S01]  /*4030*/  IADD3 R26, P0, R58, UR14, RZ ;  /* 0x0000000e3a1a7c10 */ /* 0x000fe2000ff1e0ff */
[-C--:B-1----:R-:W-:Y:S01]  /*4040*/  IMAD R63, R29, R14.reuse, RZ ;  /* 0x0000000e1d3f7224 */ /* 0x082fe200078e02ff */
[----:B------:R-:W-:Y:S01]  /*4050*/  ISETP.GT.AND P2, PT, R72, 0x8, P2 ;  /* 0x000000084800780c */ /* 0x000fe20001744270 */
[-C--:B------:R-:W-:Y:S01]  /*4060*/  IMAD R43, R43, R14.reuse, RZ ;  /* 0x0000000e2b2b7224 */ /* 0x080fe200078e02ff */
[----:B------:R-:W-:Y:S01]  /*4070*/  IADD3.X R27, R59, UR13, RZ, P0, !PT ;  /* 0x0000000d3b1b7c10 */ /* 0x000fe200087fe4ff */
[-C--:B--2---:R-:W-:Y:S01]  /*4080*/  IMAD R65, R30, R14.reuse, RZ ;  /* 0x0000000e1e417224 */ /* 0x084fe200078e02ff */
[----:B------:R-:W-:Y:S01]  /*4090*/  ISETP.GT.AND P0, PT, R72, 0x8, P3 ;  /* 0x000000084800780c */ /* 0x000fe20001f04270 */
[-C--:B------:R-:W-:Y:S01]  /*40a0*/  IMAD R45, R45, R14.reuse, RZ ;  /* 0x0000000e2d2d7224 */ /* 0x080fe200078e02ff */
[----:B------:R-:W-:Y:S01]  /*40b0*/  IADD3 R4, P1, R4, UR26, RZ ;  /* 0x0000001a04047c10 */ /* 0x000fe2000ff3e0ff */
[----:B------:R1:W-:Y:S01]  /*40c0*/  @P5 STG.E desc[UR22][R24.64], R61 ;  /* 0x0000003d18005986 */ /* 0x0003e2000c101916 */
[----:B------:R-:W-:Y:S01]  /*40d0*/  ISETP.GT.AND P3, PT, R0, 0x10, PT ;  /* 0x000000100000780c */ /* 0x000fe20003f64270 */
[-C--:B0-----:R-:W-:Y:S01]  /*40e0*/  IMAD R67, R31, R14.reuse, RZ ;  /* 0x0000000e1f437224 */ /* 0x081fe200078e02ff */
[----:B------:R-:W-:Y:S01]  /*40f0*/  IADD3.X R5, R5, UR28, RZ, P1, !PT ;  /* 0x0000001c05057c10 */ /* 0x000fe20008ffe4ff */
[----:B------:R0:W-:Y:S01]  /*4100*/  @P6 STG.E desc[UR22][R26.64], R63 ;  /* 0x0000003f1a006986 */ /* 0x0001e2000c101916 */
[----:B------:R-:W-:Y:S01]  /*4110*/  ISETP.GT.AND P5, PT, R72, RZ, P3 ;  /* 0x000000ff4800720c */ /* 0x000fe20001fa4270 */
[-C--:B------:R-:W-:Y:S01]  /*4120*/  IMAD R47, R47, R14.reuse, RZ ;  /* 0x0000000e2f2f7224 */ /* 0x080fe200078e02ff */
[----:B------:R-:W-:Y:S01]  /*4130*/  IADD3 R28, P6, R58, UR26, RZ ;  /* 0x0000001a3a1c7c10 */ /* 0x000fe2000ffde0ff */
[-C--:B------:R-:W-:Y:S01]  /*4140*/  IMAD R49, R49, R14.reuse, RZ ;  /* 0x0000000e31317224 */ /* 0x080fe200078e02ff */
[----:B------:R-:W-:Y:S01]  /*4150*/  ISETP.GT.AND P1, PT, R0, 0x11, PT ;  /* 0x000000110000780c */ /* 0x000fe20003f24270 */
[----:B------:R2:W-:Y:S01]  /*4160*/  @P0 STG.E desc[UR22][R4.64], R65 ;  /* 0x0000004104000986 */ /* 0x0005e2000c101916 */
[----:B------:R-:W-:Y:S01]  /*4170*/  IADD3 R30, P0, R24, UR14, RZ ;  /* 0x0000000e181e7c10 */ /* 0x000fe2000ff1e0ff */
[-C--:B-1----:R-:W-:Y:S01]  /*4180*/  IMAD R61, R32, R14.reuse, RZ ;  /* 0x0000000e203d7224 */ /* 0x082fe200078e02ff */
[----:B------:R-:W-:Y:S01]  /*4190*/  IADD3.X R29, R59, UR28, RZ, P6, !PT ;  /* 0x0000001c3b1d7c10 */ /* 0x000fe2000b7fe4ff */
[-C--:B------:R-:W-:Y:S01]  /*41a0*/  IMAD R51, R51, R14.reuse, RZ ;  /* 0x0000000e33337224 */ /* 0x080fe200078e02ff */
[----:B------:R-:W-:Y:S01]  /*41b0*/  IADD3.X R31, R25, UR13, RZ, P0, !PT ;  /* 0x0000000d191f7c10 */ /* 0x000fe200087fe4ff */
[-C--:B0-----:R-:W-:Y:S01]  /*41c0*/  IMAD R63, R34, R14.reuse, RZ ;  /* 0x0000000e223f7224 */ /* 0x081fe200078e02ff */
[----:B------:R-:W-:Y:S01]  /*41d0*/  IADD3 R58, P0, R26, UR14, RZ ;  /* 0x0000000e1a3a7c10 */ /* 0x000fe2000ff1e0ff */
[----:B------:R-:W-:Y:S01]  /*41e0*/  @P2 STG.E desc[UR22][R28.64], R67 ;  /* 0x000000431c002986 */ /* 0x000fe2000c101916 */
[C---:B------:R-:W-:Y:S01]  /*41f0*/  ISETP.GT.AND P6, PT, R72.reuse, RZ, P1 ;  /* 0x000000ff4800720c */ /* 0x040fe20000fc4270 */
[-C--:B------:R-:W-:Y:S01]  /*4200*/  IMAD R53, R53, R14.reuse, RZ ;  /* 0x0000000e35357224 */ /* 0x080fe200078e02ff */
[----:B------:R-:W-:Y:S01]  /*4210*/  IADD3.X R59, R27, UR13, RZ, P0, !PT ;  /* 0x0000000d1b3b7c10 */ /* 0x000fe200087fe4ff */
[----:B------:R-:W-:Y:S01]  /*4220*/  @P5 STG.E desc[UR22][R30.64], R61 ;  /* 0x0000003d1e005986 */ /* 0x000fe2000c101916 */
[----:B------:R-:W-:Y:S01]  /*4230*/  ISETP.GT.AND P0, PT, R72, 0x8, P3 ;  /* 0x000000084800780c */ /* 0x000fe20001f04270 */
[----:B------:R-:W-:Y:S01]  /*4240*/  IMAD R55, R55, R14, RZ ;  /* 0x0000000e37377224 */ /* 0x000fe200078e02ff */
[----:B--2---:R-:W-:-:S02]  /*4250*/  IADD3 R4, P5, R24, UR26, RZ ;  /* 0x0000001a18047c10 */ /* 0x004fc4000ffbe0ff */
[----:B------:R-:W-:Y:S02]  /*4260*/  ISETP.GT.AND P2, PT, R72, 0x8, P1 ;  /* 0x000000084800780c */ /* 0x000fe40000f44270 */
[----:B------:R-:W-:Y:S02]  /*4270*/  IADD3.X R5, R25, UR28, RZ, P5, !PT ;  /* 0x0000001c19057c10 */ /* 0x000fe4000affe4ff */
[----:B------:R-:W-:Y:S01]  /*4280*/  ISETP.GT.AND P3, PT, R0, 0x18, PT ;  /* 0x000000180000780c */ /* 0x000fe20003f64270 */
[----:B------:R0:W-:Y:S01]  /*4290*/  @P6 STG.E desc[UR22][R58.64], R33 ;  /* 0x000000213a006986 */ /* 0x0001e2000c101916 */
[----:B------:R-:W-:Y:S02]  /*42a0*/  IADD3 R24, P6, R26, UR26, RZ ;  /* 0x0000001a1a187c10 */ /* 0x000fe4000ffde0ff */
[----:B------:R-:W-:Y:S01]  /*42b0*/  ISETP.GT.AND P1, PT, R0, 0x19, PT ;  /* 0x000000190000780c */ /* 0x000fe20003f24270 */
[----:B------:R1:W-:Y:S01]  /*42c0*/  @P0 STG.E desc[UR22][R4.64], R63 ;  /* 0x0000003f04000986 */ /* 0x0003e2000c101916 */
[----:B------:R-:W-:-:S02]  /*42d0*/  ISETP.GT.AND P5, PT, R72, RZ, P3 ;  /* 0x000000ff4800720c */ /* 0x000fc40001fa4270 */
[----:B------:R-:W-:Y:S02]  /*42e0*/  IADD3.X R25, R27, UR28, RZ, P6, !PT ;  /* 0x0000001c1b197c10 */ /* 0x000fe4000b7fe4ff */
[----:B------:R-:W-:Y:S02]  /*42f0*/  IADD3 R26, P0, R30, UR14, RZ ;  /* 0x0000000e1e1a7c10 */ /* 0x000fe4000ff1e0ff */
[----:B------:R-:W-:Y:S01]  /*4300*/  ISETP.GT.AND P6, PT, R72, RZ, P1 ;  /* 0x000000ff4800720c */ /* 0x000fe20000fc4270 */
[----:B0-----:R-:W-:Y:S01]  /*4310*/  IMAD R33, R36, R14, RZ ;  /* 0x0000000e24217224 */ /* 0x001fe200078e02ff */
[----:B------:R-:W-:Y:S01]  /*4320*/  IADD3.X R27, R31, UR13, RZ, P0, !PT ;  /* 0x0000000d1f1b7c10 */ /* 0x000fe200087fe4ff */
[----:B------:R0:W-:Y:S01]  /*4330*/  @P2 STG.E desc[UR22][R24.64], R35 ;  /* 0x0000002318002986 */ /* 0x0001e2000c101916 */
[----:B------:R-:W-:Y:S02]  /*4340*/  IADD3 R28, P0, R58, UR14, RZ ;  /* 0x0000000e3a1c7c10 */ /* 0x000fe4000ff1e0ff */
[----:B------:R-:W-:Y:S01]  /*4350*/  ISETP.GT.AND P2, PT, R72, 0x8, P1 ;  /* 0x000000084800780c */ /* 0x000fe20000f44270 */
[----:B------:R-:W-:Y:S01]  /*4360*/  @P5 STG.E desc[UR22][R26.64], R33 ;  /* 0x000000211a005986 */ /* 0x000fe2000c101916 */
[----:B------:R-:W-:-:S02]  /*4370*/  IADD3.X R29, R59, UR13, RZ, P0, !PT ;  /* 0x0000000d3b1d7c10 */ /* 0x000fc400087fe4ff */
[----:B------:R-:W-:Y:S02]  /*4380*/  ISETP.GT.AND P0, PT, R72, 0x8, P3 ;  /* 0x000000084800780c */ /* 0x000fe40001f04270 */
[----:B-1----:R-:W-:Y:S01]  /*4390*/  IADD3 R4, P5, R30, UR26, RZ ;  /* 0x0000001a1e047c10 */ /* 0x002fe2000ffbe0ff */
[----:B------:R1:W-:Y:S01]  /*43a0*/  @P6 STG.E desc[UR22][R28.64], R37 ;  /* 0x000000251c006986 */ /* 0x0003e2000c101916 */
[----:B------:R-:W-:Y:S01]  /*43b0*/  ISETP.GT.AND P3, PT, R0, 0x20, PT ;  /* 0x000000200000780c */ /* 0x000fe20003f64270 */
[----:B0-----:R-:W-:Y:S01]  /*43c0*/  IMAD R35, R38, R14, RZ ;  /* 0x0000000e26237224 */ /* 0x001fe200078e02ff */
[----:B------:R-:W-:Y:S02]  /*43d0*/  IADD3 R24, P6, R58, UR26, RZ ;  /* 0x0000001a3a187c10 */ /* 0x000fe4000ffde0ff */
[----:B------:R-:W-:Y:S02]  /*43e0*/  IADD3.X R5, R31, UR28, RZ, P5, !PT ;  /* 0x0000001c1f057c10 */ /* 0x000fe4000affe4ff */
[----:B------:R-:W-:-:S02]  /*43f0*/  IADD3.X R25, R59, UR28, RZ, P6, !PT ;  /* 0x0000001c3b197c10 */ /* 0x000fc4000b7fe4ff */
[----:B------:R-:W-:Y:S01]  /*4400*/  ISETP.GT.AND P5, PT, R72, RZ, P3 ;  /* 0x000000ff4800720c */ /* 0x000fe20001fa4270 */
[----:B------:R0:W-:Y:S01]  /*4410*/  @P0 STG.E desc[UR22][R4.64], R35 ;  /* 0x0000002304000986 */ /* 0x0001e2000c101916 */
[----:B------:R-:W-:Y:S01]  /*4420*/  ISETP.GT.AND P1, PT, R0, 0x21, PT ;  /* 0x000000210000780c */ /* 0x000fe20003f24270 */
[----:B-1----:R-:W-:Y:S01]  /*4430*/  IMAD R37, R40, R14, RZ ;  /* 0x0000000e28257224 */ /* 0x002fe200078e02ff */
[----:B------:R-:W-:Y:S01]  /*4440*/  IADD3 R30, P6, R26, UR14, RZ ;  /* 0x0000000e1a1e7c10 */ /* 0x000fe2000ffde0ff */
[----:B------:R1:W-:Y:S01]  /*4450*/  @P2 STG.E desc[UR22][R24.64], R39 ;  /* 0x0000002718002986 */ /* 0x0003e2000c101916 */
[----:B------:R-:W-:Y:S02]  /*4460*/  IADD3 R32, P2, R28, UR14, RZ ;  /* 0x0000000e1c207c10 */ /* 0x000fe4000ff5e0ff */
[----:B------:R-:W-:Y:S02]  /*4470*/  ISETP.GT.AND P0, PT, R72, RZ, P1 ;  /* 0x000000ff4800720c */ /* 0x000fe40000f04270 */
[----:B------:R-:W-:-:S02]  /*4480*/  IADD3.X R31, R27, UR13, RZ, P6, !PT ;  /* 0x0000000d1b1f7c10 */ /* 0x000fc4000b7fe4ff */
[----:B------:R-:W-:Y:S01]  /*4490*/  IADD3.X R33, R29, UR13, RZ, P2, !PT ;  /* 0x0000000d1d217c10 */ /* 0x000fe200097fe4ff */
[----:B0-----:R-:W-:Y:S01]  /*44a0*/  IMAD R35, R42, R14, RZ ;  /* 0x0000000e2a237224 */ /* 0x001fe200078e02ff */
[----:B------:R-:W-:Y:S01]  /*44b0*/  ISETP.GT.AND P2, PT, R72, 0x8, P3 ;  /* 0x000000084800780c */ /* 0x000fe20001f44270 */
[----:B------:R0:W-:Y:S01]  /*44c0*/  @P5 STG.E desc[UR22][R30.64], R37 ;  /* 0x000000251e005986 */ /* 0x0001e2000c101916 */
[----:B------:R-:W-:Y:S02]  /*44d0*/  IADD3 R4, P5, R26, UR26, RZ ;  /* 0x0000001a1a047c10 */ /* 0x000fe4000ffbe0ff */
[----:B------:R-:W-:Y:S02]  /*44e0*/  ISETP.GT.AND P1, PT, R72, 0x8, P1 ;  /* 0x000000084800780c */ /* 0x000fe40000f24270 */
[----:B------:R-:W-:Y:S01]  /*44f0*/  IADD3.X R5, R27, UR28, RZ, P5, !PT ;  /* 0x0000001c1b057c10 */ /* 0x000fe2000affe4ff */
[----:B------:R-:W-:Y:S01]  /*4500*/  @P0 STG.E desc[UR22][R32.64], R41 ;  /* 0x0000002920000986 */ /* 0x000fe2000c101916 */
[----:B-1----:R-:W-:-:S02]  /*4510*/  IADD3 R24, P6, R28, UR26, RZ ;  /* 0x0000001a1c187c10 */ /* 0x002fc4000ffde0ff */
[C---:B------:R-:W-:Y:S02]  /*4520*/  ISETP.GT.AND P3, PT, R0.reuse, 0x28, PT ;  /* 0x000000280000780c */ /* 0x040fe40003f64270 */
[----:B------:R-:W-:Y:S01]  /*4530*/  ISETP.GT.AND P0, PT, R0, 0x29, PT ;  /* 0x000000290000780c */ /* 0x000fe20003f04270 */
[----:B------:R1:W-:Y:S01]  /*4540*/  @P2 STG.E desc[UR22][R4.64], R35 ;  /* 0x0000002304002986 */ /* 0x0003e2000c101916 */
[----:B------:R-:W-:Y:S01]  /*4550*/  IADD3.X R25, R29, UR28, RZ, P6, !PT ;  /* 0x0000001c1d197c10 */ /* 0x000fe2000b7fe4ff */
[----:B0-----:R-:W-:Y:S01]  /*4560*/  IMAD R37, R44, R14, RZ ;  /* 0x0000000e2c257224 */ /* 0x001fe200078e02ff */
[----:B------:R-:W-:Y:S02]  /*4570*/  ISETP.GT.AND P5, PT, R72, RZ, P3 ;  /* 0x000000ff4800720c */ /* 0x000fe40001fa4270 */
[----:B------:R-:W-:Y:S01]  /*4580*/  IADD3 R26, P6, R30, UR14, RZ ;  /* 0x0000000e1e1a7c10 */ /* 0x000fe2000ffde0ff */
[----:B------:R0:W-:Y:S01]  /*4590*/  @P1 STG.E desc[UR22][R24.64], R43 ;  /* 0x0000002b18001986 */ /* 0x0001e2000c101916 */
[----:B------:R-:W-:-:S02]  /*45a0*/  ISETP.GT.AND P2, PT, R72, RZ, P0 ;  /* 0x000000ff4800720c */ /* 0x000fc40000744270 */
[----:B------:R-:W-:Y:S02]  /*45b0*/  IADD3.X R27, R31, UR13, RZ, P6, !PT ;  /* 0x0000000d1f1b7c10 */ /* 0x000fe4000b7fe4ff */
[----:B------:R-:W-:Y:S01]  /*45c0*/  IADD3 R28, P6, R32, UR14, RZ ;  /* 0x0000000e201c7c10 */ /* 0x000fe2000ffde0ff */
[----:B-1----:R-:W-:Y:S01]  /*45d0*/  IMAD R35, R46, R14, RZ ;  /* 0x0000000e2e237224 */ /* 0x002fe200078e02ff */
[----:B------:R-:W-:Y:S02]  /*45e0*/  ISETP.GT.AND P1, PT, R72, 0x8, P3 ;  /* 0x000000084800780c */ /* 0x000fe40001f24270 */
[----:B------:R-:W-:Y:S01]  /*45f0*/  IADD3 R4, P3, R30, UR26, RZ ;  /* 0x0000001a1e047c10 */ /* 0x000fe2000ff7e0ff */
[----:B------:R1:W-:Y:S01]  /*4600*/  @P5 STG.E desc[UR22][R26.64], R37 ;  /* 0x000000251a005986 */ /* 0x0003e2000c101916 */
[----:B------:R-:W-:Y:S02]  /*4610*/  IADD3.X R29, R33, UR13, RZ, P6, !PT ;  /* 0x0000000d211d7c10 */ /* 0x000fe4000b7fe4ff */
[----:B------:R-:W-:-:S02]  /*4620*/  ISETP.GT.AND P0, PT, R72, 0x8, P0 ;  /* 0x000000084800780c */ /* 0x000fc40000704270 */
[----:B------:R-:W-:Y:S01]  /*4630*/  IADD3.X R5, R31, UR28, RZ, P3, !PT ;  /* 0x0000001c1f057c10 */ /* 0x000fe20009ffe4ff */
[----:B------:R-:W-:Y:S01]  /*4640*/  @P2 STG.E desc[UR22][R28.64], R45 ;  /* 0x0000002d1c002986 */ /* 0x000fe2000c101916 */
[----:B0-----:R-:W-:Y:S02]  /*4650*/  IADD3 R24, P3, R32, UR26, RZ ;  /* 0x0000001a20187c10 */ /* 0x001fe4000ff7e0ff */
[----:B------:R-:W-:Y:S01]  /*4660*/  ISETP.GT.AND P2, PT, R0, 0x30, PT ;  /* 0x000000300000780c */ /* 0x000fe20003f44270 */
[----:B------:R0:W-:Y:S01]  /*4670*/  @P1 STG.E desc[UR22][R4.64], R35 ;  /* 0x0000002304001986 */ /* 0x0001e2000c101916 */
[----:B------:R-:W-:Y:S01]  /*4680*/  IADD3.X R25, R33, UR28, RZ, P3, !PT ;  /* 0x0000001c21197c10 */ /* 0x000fe20009ffe4ff */
[----:B-1----:R-:W-:Y:S01]  /*4690*/  IMAD R37, R48, R14, RZ ;  /* 0x0000000e30257224 */ /* 0x002fe200078e02ff */
[----:B------:R-:W-:Y:S02]  /*46a0*/  ISETP.GT.AND P3, PT, R0, 0x31, PT ;  /* 0x000000310000780c */ /* 0x000fe40003f64270 */
[C---:B------:R-:W-:Y:S01]  /*46b0*/  ISETP.GT.AND P6, PT, R72.reuse, RZ, P2 ;  /* 0x000000ff4800720c */ /* 0x040fe200017c4270 */
[----:B------:R1:W-:Y:S01]  /*46c0*/  @P0 STG.E desc[UR22][R24.64], R47 ;  /* 0x0000002f18000986 */ /* 0x0003e2000c101916 */
[----:B------:R-:W-:-:S02]  /*46d0*/  ISETP.GT.AND P5, PT, R72, RZ, P3 ;  /* 0x000000ff4800720c */ /* 0x000fc40001fa4270 */
[----:B------:R-:W-:Y:S02]  /*46e0*/  IADD3 R30, P1, R26, UR14, RZ ;  /* 0x0000000e1a1e7c10 */ /* 0x000fe4000ff3e0ff */
[----:B------:R-:W-:Y:S01]  /*46f0*/  ISETP.GT.AND P0, PT, R72, 0x8, P2 ;  /* 0x000000084800780c */ /* 0x000fe20001704270 */
[----:B0-----:R-:W-:Y:S01]  /*4700*/  IMAD R35, R50, R14, RZ ;  /* 0x0000000e32237224 */ /* 0x001fe200078e02ff */
[----:B------:R-:W-:Y:S02]  /*4710*/  IADD3 R32, P2, R28, UR14, RZ ;  /* 0x0000000e1c207c10 */ /* 0x000fe4000ff5e0ff */
[----:B------:R-:W-:Y:S02]  /*4720*/  IADD3.X R31, R27, UR13, RZ, P1, !PT ;  /* 0x0000000d1b1f7c10 */ /* 0x000fe40008ffe4ff */
[----:B------:R-:W-:Y:S02]  /*4730*/  IADD3.X R33, R29, UR13, RZ, P2, !PT ;  /* 0x0000000d1d217c10 */ /* 0x000fe400097fe4ff */
[----:B------:R-:W-:Y:S01]  /*4740*/  ISETP.GT.AND P3, PT, R72, 0x8, P3 ;  /* 0x000000084800780c */ /* 0x000fe20001f64270 */
[----:B------:R0:W-:Y:S01]  /*4750*/  @P6 STG.E desc[UR22][R30.64], R37 ;  /* 0x000000251e006986 */ /* 0x0001e2000c101916 */
[----:B------:R-:W-:-:S02]  /*4760*/  IADD3 R4, P6, R26, UR26, RZ ;  /* 0x0000001a1a047c10 */ /* 0x000fc4000ffde0ff */
[----:B------:R-:W-:Y:S01]  /*4770*/  ISETP.GT.AND P1, PT, R0, 0x38, PT ;  /* 0x000000380000780c */ /* 0x000fe20003f24270 */
[----:B------:R-:W-:Y:S01]  /*4780*/  @P5 STG.E desc[UR22][R32.64], R49 ;  /* 0x0000003120005986 */ /* 0x000fe2000c101916 */
[----:B-1----:R-:W-:Y:S02]  /*4790*/  IADD3 R24, P5, R28, UR26, RZ ;  /* 0x0000001a1c187c10 */ /* 0x002fe4000ffbe0ff */
[----:B------:R-:W-:Y:S02]  /*47a0*/  IADD3.X R5, R27, UR28, RZ, P6, !PT ;  /* 0x0000001c1b057c10 */ /* 0x000fe4000b7fe4ff */
[----:B------:R-:W-:Y:S02]  /*47b0*/  IADD3.X R25, R29, UR28, RZ, P5, !PT ;  /* 0x0000001c1d197c10 */ /* 0x000fe4000affe4ff */
[----:B------:R-:W-:Y:S01]  /*47c0*/  ISETP.GT.AND P2, PT, R0, 0x39, PT ;  /* 0x000000390000780c */ /* 0x000fe20003f44270 */
[----:B------:R1:W-:Y:S01]  /*47d0*/  @P0 STG.E desc[UR22][R4.64], R35 ;  /* 0x0000002304000986 */ /* 0x0003e2000c101916 */
[----:B------:R-:W-:Y:S01]  /*47e0*/  ISETP.GT.AND P0, PT, R72, RZ, P1 ;  /* 0x000000ff4800720c */ /* 0x000fe20000f04270 */
[----:B0-----:R-:W-:Y:S01]  /*47f0*/  IMAD R37, R52, R14, RZ ;  /* 0x0000000e34257224 */ /* 0x001fe200078e02ff */
[----:B------:R-:W-:Y:S01]  /*4800*/  ISETP.GT.AND P5, PT, R72, RZ, P2 ;  /* 0x000000ff4800720c */ /* 0x000fe200017a4270 */
[----:B------:R0:W-:Y:S01]  /*4810*/  @P3 STG.E desc[UR22][R24.64], R51 ;  /* 0x0000003318003986 */ /* 0x0001e2000c101916 */
[----:B------:R-:W-:-:S02]  /*4820*/  IADD3 R26, P6, R30, UR14, RZ ;  /* 0x0000000e1e1a7c10 */ /* 0x000fc4000ffde0ff */
[C---:B------:R-:W-:Y:S02]  /*4830*/  ISETP.GT.AND P1, PT, R72.reuse, 0x8, P1 ;  /* 0x000000084800780c */ /* 0x040fe40000f24270 */
[----:B------:R-:W-:Y:S02]  /*4840*/  ISETP.GT.AND P2, PT, R72, 0x8, P2 ;  /* 0x000000084800780c */ /* 0x000fe40001744270 */
[----:B------:R-:W-:Y:S01]  /*4850*/  IADD3.X R27, R31, UR13, RZ, P6, !PT ;  /* 0x0000000d1f1b7c10 */ /* 0x000fe2000b7fe4ff */
[----:B-1----:R-:W-:Y:S01]  /*4860*/  IMAD R35, R54, R14, RZ ;  /* 0x0000000e36237224 */ /* 0x002fe200078e02ff */
[----:B------:R-:W-:Y:S02]  /*4870*/  IADD3 R4, P3, R32, UR14, RZ ;  /* 0x0000000e20047c10 */ /* 0x000fe4000ff7e0ff */
[----:B------:R-:W-:Y:S01]  /*4880*/  IADD3 R28, P6, R30, UR26, RZ ;  /* 0x0000001a1e1c7c10 */ /* 0x000fe2000ffde0ff */
[----:B------:R0:W-:Y:S01]  /*4890*/  @P0 STG.E desc[UR22][R26.64], R37 ;  /* 0x000000251a000986 */ /* 0x0001e2000c101916 */
[----:B------:R-:W-:-:S02]  /*48a0*/  IADD3.X R5, R33, UR13, RZ, P3, !PT ;  /* 0x0000000d21057c10 */ /* 0x000fc40009ffe4ff */
[----:B------:R-:W-:Y:S02]  /*48b0*/  IADD3 R30, P3, R32, UR26, RZ ;  /* 0x0000001a201e7c10 */ /* 0x000fe4000ff7e0ff */
[----:B------:R-:W-:Y:S01]  /*48c0*/  IADD3.X R29, R31, UR28, RZ, P6, !PT ;  /* 0x0000001c1f1d7c10 */ /* 0x000fe2000b7fe4ff */
[----:B------:R0:W-:Y:S01]  /*48d0*/  @P5 STG.E desc[UR22][R4.64], R53 ;  /* 0x0000003504005986 */ /* 0x0001e2000c101916 */
[----:B------:R-:W-:-:S03]  /*48e0*/  IADD3.X R31, R33, UR28, RZ, P3, !PT ;  /* 0x0000001c211f7c10 */ /* 0x000fc60009ffe4ff */
[----:B------:R0:W-:Y:S04]  /*48f0*/  @P1 STG.E desc[UR22][R28.64], R35 ;  /* 0x000000231c001986 */ /* 0x0001e8000c101916 */
[----:B------:R0:W-:Y:S02]  /*4900*/  @P2 STG.E desc[UR22][R30.64], R55 ;  /* 0x000000371e002986 */ /* 0x0001e4000c101916 */
.L_x_94:
[----:B------:R-:W-:Y:S05]  /*4910*/  BSYNC B0 ;  /* 0x0000000000007941 */ /* 0x000fea0003800000 */
.L_x_30:
[----:B------:R-:W-:Y:S01]  /*4920*/  LEA R2, P0, R8, R2, 0x1 ;  /* 0x0000000208027211 */ /* 0x000fe200078008ff */
[----:B------:R-:W-:Y:S01]  /*4930*/  ULDC.64 UR8, c[0x0][0x750] ;  /* 0x0001d40000087ab9 */ /* 0x000fe20000000a00 */
[----:B------:R-:W-:Y:S01]  /*4940*/  IMAD.U32 R0, RZ, RZ, UR17 ;  /* 0x00000011ff007e24 */ /* 0x000fe2000f8e00ff */
[----:B0-----:R-:W-:Y:S01]  /*4950*/  PRMT R24, RZ, 0x7610, R24 ;  /* 0x00007610ff187816 */ /* 0x001fe20000000018 */
[----:B----4-:R-:W-:Y:S02]  /*4960*/  IMAD.MOV.U32 R4, RZ, RZ, -0x1 ;  /* 0xffffffffff047424 */ /* 0x010fe400078e00ff */
[----:B------:R-:W-:Y:S01]  /*4970*/  IMAD.X R3, R12, 0x1, R3, P0 ;  /* 0x000000010c037824 */ /* 0x000fe200000e0603 */
[----:B------:R-:W-:Y:S01]  /*4980*/  ISETP.GE.U32.AND P0, PT, R2, UR8, PT ;  /* 0x0000000802007c0c */ /* 0x000fe2000bf06070 */
[----:B------:R0:W-:Y:S01]  /*4990*/  SYNCS.ARRIVE.TRANS64.A1T0 RZ, [R0+UR24], RZ ;  /* 0x000000ff00ff79a7 */ /* 0x0001e20008100018 */
[----:B------:R-:W-:Y:S02]  /*49a0*/  IMAD.MOV.U32 R5, RZ, RZ, -0x1 ;  /* 0xffffffffff057424 */ /* 0x000fe400078e00ff */
[----:B------:R-:W-:Y:S01]  /*49b0*/  ISETP.GE.U32.AND.EX P0, PT, R3, UR9, PT, P0 ;  /* 0x0000000903007c0c */ /* 0x000fe2000bf06100 */
[----:B0-----:R-:W-:-:S12]  /*49c0*/  IMAD.MOV.U32 R0, RZ, RZ, -0x1 ;  /* 0xffffffffff007424 */ /* 0x001fd800078e00ff */
[----:B------:R-:W-:Y:S05]  /*49d0*/  @P0 BRA `(.L_x_95) ;  /* 0x0000000400480947 */ /* 0x000fea0003800000 */
[----:B--2---:R-:W0:Y:S01]  /*49e0*/  LDC.64 R28, c[0x0][0x728] ;  /* 0x0001ca00ff1c7b82 */ /* 0x004e220000000a00 */
[----:B------:R-:W2:Y:S01]  /*49f0*/  S2R R34, SR_CTAID.X ;  /* 0x0000000000227919 */ /* 0x000ea20000002500 */
[----:B------:R-:W-:Y:S02]  /*4a00*/  IMAD.MOV.U32 R26, RZ, RZ, R2 ;  /* 0x000000ffff1a7224 */ /* 0x000fe400078e0002 */
[----:B------:R-:W-:Y:S01]  /*4a10*/  IMAD.MOV.U32 R27, RZ, RZ, R3 ;  /* 0x000000ffff1b7224 */ /* 0x000fe200078e0003 */
[----:B------:R-:W4:Y:S03]  /*4a20*/  S2R R35, SR_CTAID.Y ;  /* 0x0000000000237919 */ /* 0x000f260000002600 */
[----:B------:R-:W2:Y:S08]  /*4a30*/  LDC R0, c[0x0][0x730] ;  /* 0x0001cc00ff007b82 */ /* 0x000eb00000000800 */
[----:B-1----:R-:W1:Y:S01]  /*4a40*/  LDC.64 R32, c[0x0][0x720] ;  /* 0x0001c800ff207b82 */ /* 0x002e620000000a00 */
[----:B0-----:R-:W-:-:S04]  /*4a50*/  ISETP.NE.U32.AND P0, PT, R28, RZ, PT ;  /* 0x000000ff1c00720c */ /* 0x001fc80003f05070 */
[----:B------:R-:W-:-:S13]  /*4a60*/  ISETP.NE.AND.EX P0, PT, R29, RZ, PT, P0 ;  /* 0x000000ff1d00720c */ /* 0x000fda0003f05300 */
[----:B-12-4-:R-:W-:Y:S05]  /*4a70*/  @!P0 BRA `(.L_x_96) ;  /* 0x0000000000288947 */ /* 0x016fea0003800000 */
[----:B------:R-:W0:Y:S02]  /*4a80*/  LDC R5, c[0x0][0x734] ;  /* 0x0001cd00ff057b82 */ /* 0x000e240000000800 */
[----:B0-----:R-:W-:-:S05]  /*4a90*/  IADD3 R27, P0, R2, R5, RZ ;  /* 0x00000005021b7210 */ /* 0x001fca0007f1e0ff */
[----:B---3--:R-:W-:-:S04]  /*4aa0*/  IMAD.X R31, RZ, RZ, R3, P0 ;  /* 0x000000ffff1f7224 */ /* 0x008fc800000e0603 */
[----:B------:R-:W-:-:S04]  /*4ab0*/  IMAD.WIDE.U32 R4, R31, R28, RZ ;  /* 0x0000001c1f047225 */ /* 0x000fc800078e00ff */
[----:B------:R-:W-:-:S04]  /*4ac0*/  IMAD.WIDE.U32 R24, P0, R27, R29, R4 ;  /* 0x0000001d1b187225 */ /* 0x000fc80007800004 */
[----:B------:R-:W-:-:S04]  /*4ad0*/  IMAD.WIDE.U32 R4, R27, R28, RZ ;  /* 0x0000001c1b047225 */ /* 0x000fc800078e00ff */
[----:B------:R-:W-:Y:S01]  /*4ae0*/  IMAD.X R27, RZ, RZ, RZ, P0 ;  /* 0x000000ffff1b7224 */ /* 0x000fe200000e06ff */
[----:B------:R-:W-:Y:S01]  /*4af0*/  IADD3 RZ, P0, R5, R24, RZ ;  /* 0x0000001805ff7210 */ /* 0x000fe20007f1e0ff */
[----:B------:R-:W-:-:S04]  /*4b00*/  IMAD.MOV.U32 R26, RZ, RZ, R25 ;  /* 0x000000ffff1a7224 */ /* 0x000fc800078e0019 */
[----:B------:R-:W-:-:S08]  /*4b10*/  IMAD.WIDE.U32.X R26, R31, R29, R26, P0 ;  /* 0x0000001d1f1a7225 */ /* 0x000fd000000e041a */
.L_x_96:
[-CC-:B------:R-:W-:Y:S01]  /*4b20*/  SHF.R.U64 R28, R26, R0.reuse, R27.reuse ;  /* 0x000000001a1c7219 */ /* 0x180fe2000000121b */
[----:B------:R-:W0:Y:S01]  /*4b30*/  LDC.64 R40, c[0x0][0x740] ;  /* 0x0001d000ff287b82 */ /* 0x000e220000000a00 */
[----:B------:R-:W-:Y:S01]  /*4b40*/  SHF.R.U32.HI R0, RZ, R0, R27 ;  /* 0x00000000ff007219 */ /* 0x000fe2000001161b */
[----:B------:R-:W-:Y:S01]  /*4b50*/  ULDC UR8, c[0x0][0x150] ;  /* 0x0000540000087ab9 */ /* 0x000fe20000000800 */
[----:B------:R-:W-:Y:S02]  /*4b60*/  IADD3 R25, P0, RZ, -R28, RZ ;  /* 0x8000001cff197210 */ /* 0x000fe40007f1e0ff */
[----:B------:R-:W-:-:S03]  /*4b70*/  I2FP.F32.U32 R26, R34 ;  /* 0x00000022001a7245 */ /* 0x000fc60000201000 */
[----:B------:R-:W3:Y:S01]  /*4b80*/  LDC R24, c[0x0][0x718] ;  /* 0x0001c600ff187b82 */ /* 0x000ee20000000800 */
[----:B------:R-:W-:Y:S02]  /*4b90*/  IMAD.X R5, RZ, RZ, ~R0, P0 ;  /* 0x000000ffff057224 */ /* 0x000fe400000e0e00 */
[----:B------:R-:W-:Y:S01]  /*4ba0*/  FMUL R26, R26, UR8 ;  /* 0x000000081a1a7c20 */ /* 0x000fe20008400000 */
[----:B------:R-:W-:Y:S01]  /*4bb0*/  ULDC UR8, c[0x0][0x154] ;  /* 0x0000550000087ab9 */ /* 0x000fe20000000800 */
[-C--:B------:R-:W-:Y:S02]  /*4bc0*/  IMAD R0, R5, R32.reuse, RZ ;  /* 0x0000002005007224 */ /* 0x080fe400078e02ff */
[C---:B------:R-:W-:Y:S01]  /*4bd0*/  IMAD.WIDE.U32 R4, R25.reuse, R32, R2 ;  /* 0x0000002019047225 */ /* 0x040fe200078e0002 */
[----:B------:R-:W1:Y:S01]  /*4be0*/  LDC R29, c[0x0][0x708] ;  /* 0x0001c200ff1d7b82 */ /* 0x000e620000000800 */
[----:B------:R-:W2:Y:S02]  /*4bf0*/  F2I.U32.TRUNC.NTZ R26, R26 ;  /* 0x0000001a001a7305 */ /* 0x000ea4000020f000 */
[----:B------:R-:W-:-:S04]  /*4c00*/  IMAD R25, R25, R33, R0 ;  /* 0x0000002119197224 */ /* 0x000fc800078e0200 */
[----:B------:R-:W-:Y:S01]  /*4c10*/  IMAD.IADD R5, R5, 0x1, R25 ;  /* 0x0000000105057824 */ /* 0x000fe200078e0219 */
[----:B------:R-:W4:Y:S01]  /*4c20*/  LDC R38, c[0x0][0x758] ;  /* 0x0001d600ff267b82 */ /* 0x000f220000000800 */
[----:B------:R-:W-:Y:S02]  /*4c30*/  I2FP.F32.U32 R25, R35 ;  /* 0x0000002300197245 */ /* 0x000fe40000201000 */
[----:B0-----:R-:W-:-:S03]  /*4c40*/  ISETP.NE.U32.AND P0, PT, R40, RZ, PT ;  /* 0x000000ff2800720c */ /* 0x001fc60003f05070 */
[----:B------:R-:W-:Y:S01]  /*4c50*/  FMUL R25, R25, UR8 ;  /* 0x0000000819197c20 */ /* 0x000fe20008400000 */
[----:B------:R-:W-:Y:S01]  /*4c60*/  ISETP.NE.AND.EX P0, PT, R41, RZ, PT, P0 ;  /* 0x000000ff2900720c */ /* 0x000fe20003f05300 */
[----:B------:R-:W0:Y:S01]  /*4c70*/  LDC R27, c[0x0][0x144] ;  /* 0x00005100ff1b7b82 */ /* 0x000e220000000800 */
[-CC-:B---3--:R-:W-:Y:S01]  /*4c80*/  SHF.R.U64 R31, R4, R24.reuse, R5.reuse ;  /* 0x00000018041f7219 */ /* 0x188fe20000001205 */
[----:B------:R3:W0:Y:S01]  /*4c90*/  F2I.U32.TRUNC.NTZ R32, R25 ;  /* 0x0000001900207305 */ /* 0x000622000020f000 */
[----:B------:R-:W-:Y:S01]  /*4ca0*/  SHF.R.U32.HI R0, RZ, R24, R5 ;  /* 0x00000018ff007219 */ /* 0x000fe20000011605 */
[----:B--2---:R-:W-:-:S04]  /*4cb0*/  IMAD.MOV R26, RZ, RZ, -R26 ;  /* 0x000000ffff1a7224 */ /* 0x004fc800078e0a1a */
[----:B------:R-:W2:Y:S01]  /*4cc0*/  LDC R36, c[0x0][0x148] ;  /* 0x00005200ff247b82 */ /* 0x000ea20000000800 */
[-CC-:B-1----:R-:W-:Y:S02]  /*4cd0*/  SHF.R.U64 R30, R31, R29.reuse, R0.reuse ;  /* 0x0000001d1f1e7219 */ /* 0x182fe40000001200 */
[----:B------:R-:W-:-:S05]  /*4ce0*/  SHF.R.U32.HI R5, RZ, R29, R0 ;  /* 0x0000001dff057219 */ /* 0x000fca0000011600 */
[----:B------:R-:W1:Y:S01]  /*4cf0*/  LDC R39, c[0x0][0x748] ;  /* 0x0001d200ff277b82 */ /* 0x000e620000000800 */
[-CC-:B----4-:R-:W-:Y:S02]  /*4d00*/  SHF.R.U64 R33, R30, R38.reuse, R5.reuse ;  /* 0x000000261e217219 */ /* 0x190fe40000001205 */
[----:B------:R-:W-:-:S03]  /*4d10*/  SHF.R.U32.HI R5, RZ, R38, R5 ;  /* 0x00000026ff057219 */ /* 0x000fc60000011605 */
[----:B------:R-:W-:Y:S02]  /*4d20*/  IMAD.MOV.U32 R4, RZ, RZ, R33 ;  /* 0x000000ffff047224 */ /* 0x000fe400078e0021 */
[----:B------:R-:W4:Y:S01]  /*4d30*/  LDC R42, c[0x0][0x738] ;  /* 0x0001ce00ff2a7b82 */ /* 0x000f220000000800 */
[----:B0-----:R-:W-:-:S07]  /*4d40*/  IMAD R37, R27, R26, R34 ;  /* 0x0000001a1b257224 */ /* 0x001fce00078e0222 */
[----:B------:R-:W0:Y:S08]  /*4d50*/  LDC R43, c[0x0][0x710] ;  /* 0x0001c400ff2b7b82 */ /* 0x000e300000000800 */
[----:B------:R-:W0:Y:S01]  /*4d60*/  LDC R44, c[0x0][0x700] ;  /* 0x0001c000ff2c7b82 */ /* 0x000e220000000800 */
[----:B--23--:R-:W-:Y:S05]  /*4d70*/  @!P0 BRA `(.L_x_97) ;  /* 0x0000000000288947 */ /* 0x00cfea0003800000 */
[----:B------:R-:W2:Y:S02]  /*4d80*/  LDC R0, c[0x0][0x74c] ;  /* 0x0001d300ff007b82 */ /* 0x000ea40000000800 */
[----:B--2---:R-:W-:-:S05]  /*4d90*/  IADD3 R27, P0, R33, R0, RZ ;  /* 0x00000000211b7210 */ /* 0x004fca0007f1e0ff */
        /* <DEDUP_REMOVED lines=8> */
.L_x_97:
[----:B-1----:R-:W-:Y:S01]  /*4e20*/  SHF.R.U64 R0, R4, R39, R5 ;  /* 0x0000002704007219 */ /* 0x002fe20000001205 */
[----:B------:R-:W-:Y:S01]  /*4e30*/  IMAD.MOV R32, RZ, RZ, -R32 ;  /* 0x000000ffff207224 */ /* 0x000fe200078e0a20 */
[----:B------:R-:W-:Y:S01]  /*4e40*/  LOP3.LUT R5, R30, R21, RZ, 0xc0, !PT ;  /* 0x000000151e057212 */ /* 0x000fe200078ec0ff */
[----:B------:R-:W-:Y:S02]  /*4e50*/  IMAD.MOV.U32 R24, RZ, RZ, 0x1 ;  /* 0x00000001ff187424 */ /* 0x000fe400078e00ff */
[----:B------:R-:W-:Y:S02]  /*4e60*/  IMAD.MOV R4, RZ, RZ, -R0 ;  /* 0x000000ffff047224 */ /* 0x000fe400078e0a00 */
[----:B------:R-:W-:Y:S01]  /*4e70*/  IMAD R0, R18, R0, R5 ;  /* 0x0000000012007224 */ /* 0x000fe200078e0205 */
[----:B------:R-:W-:Y:S01]  /*4e80*/  LOP3.LUT R5, R31, R20, RZ, 0xc0, !PT ;  /* 0x000000141f057212 */ /* 0x000fe200078ec0ff */
[----:B------:R-:W-:Y:S02]  /*4e90*/  @P4 IMAD R37, R36, R32, R35 ;  /* 0x0000002024254224 */ /* 0x000fe400078e0223 */
[----:B----4-:R-:W-:-:S02]  /*4ea0*/  IMAD R4, R4, R42, R33 ;  /* 0x0000002a04047224 */ /* 0x010fc400078e0221 */
[----:B0-----:R-:W-:Y:S02]  /*4eb0*/  IMAD R0, R0, R43, R37 ;  /* 0x0000002b00007224 */ /* 0x001fe400078e0225 */
[----:B------:R-:W-:-:S05]  /*4ec0*/  IMAD R5, R4, R44, R5 ;  /* 0x0000002c04057224 */ /* 0x000fca00078e0205 */
[----:B------:R-:W-:Y:S02]  /*4ed0*/  SEL R4, R5, R0, !P4 ;  /* 0x0000000005047207 */ /* 0x000fe40006000000 */
[----:B------:R-:W-:Y:S01]  /*4ee0*/  SEL R0, R0, R5, !P4 ;  /* 0x0000000500007207 */ /* 0x000fe20006000000 */
[----:B------:R-:W-:-:S07]  /*4ef0*/  IMAD.MOV.U32 R5, RZ, RZ, R28 ;  /* 0x000000ffff057224 */ /* 0x000fce00078e001c */
.L_x_95:
[----:B------:R-:W-:Y:S01]  /*4f00*/  LOP3.LUT P0, RZ, R24, 0xff, RZ, 0xc0, !PT ;  /* 0x000000ff18ff7812 */ /* 0x000fe2000780c0ff */
[----:B------:R-:W-:Y:S01]  /*4f10*/  UIMAD.WIDE.U32 UR8, UR5, -0xf0f0f0f, URZ ;  /* 0xf0f0f0f1050878a5 */ /* 0x000fe2000f8e003f */
[----:B------:R-:W-:-:S03]  /*4f20*/  LOP3.LUT R71, R71, 0x1, RZ, 0x3c, !PT ;  /* 0x0000000147477812 */ /* 0x000fc600078e3cff */
[----:B------:R-:W-:-:S04]  /*4f30*/  USHF.R.U32.HI UR8, URZ, 0x5, UR9 ;  /* 0x000000053f087899 */ /* 0x000fc80008011609 */
[----:B------:R-:W-:-:S04]  /*4f40*/  UIMAD UR5, UR8, -0x22, UR5 ;  /* 0xffffffde080578a4 */ /* 0x000fc8000f8e0205 */
[----:B------:R-:W-:Y:S08]  /*4f50*/  @P0 BRA `(.L_x_98) ;  /* 0xffffffcc00580947 */ /* 0x000ff0000383ffff */
[----:B------:R-:W-:Y:S05]  /*4f60*/  EXIT ;  /* 0x000000000000794d */ /* 0x000fea0003800000 */
.L_x_18:
[----:B------:R-:W-:-:S08]  /*4f70*/  ISETP.NE.AND P0, PT, R19, RZ, PT ;  /* 0x000000ff1300720c */ /* 0x000fd00003f05270 */
[----:B--23-5:R-:W0:-:S00]  /*4f80*/  USETMAXREG.DEALLOC.CTAPOOL 0x28 ;  /* 0x00000028000079c8 */ /* 0x02ce0000080e0500 */
[----:B------:R-:W-:Y:S05]  /*4f90*/  @P0 EXIT ;  /* 0x000000000000094d */ /* 0x000fea0003800000 */
[----:B0-----:R-:W-:Y:S01]  /*4fa0*/  LOP3.LUT P0, RZ, R20, 0xff, RZ, 0xc0, !PT ;  /* 0x000000ff14ff7812 */ /* 0x001fe2000780c0ff */
[----:B------:R-:W-:Y:S02]  /*4fb0*/  IMAD.MOV.U32 R7, RZ, RZ, 0x1 ;  /* 0x00000001ff077424 */ /* 0x000fe400078e00ff */
[----:B------:R-:W-:-:S10]  /*4fc0*/  IMAD.MOV.U32 R13, RZ, RZ, RZ ;  /* 0x000000ffff0d7224 */ /* 0x000fd400078e00ff */
[----:B------:R-:W-:Y:S05]  /*4fd0*/  @!P0 BRA `(.L_x_99) ;  /* 0x0000000c00688947 */ /* 0x000fea0003800000 */
[----:B------:R-:W0:Y:S01]  /*4fe0*/  S2R R17, SR_CgaCtaId ;  /* 0x0000000000117919 */ /* 0x000e220000008800 */
[----:B------:R-:W-:Y:S01]  /*4ff0*/  LOP3.LUT P0, RZ, R10, 0x1f, RZ, 0xc0, !PT ;  /* 0x0000001f0aff7812 */ /* 0x000fe2000780c0ff */
[----:B------:R-:W-:Y:S01]  /*5000*/  ULDC UR5, c[0x0][0x758] ;  /* 0x0001d60000057ab9 */ /* 0x000fe20000000800 */
[----:B------:R-:W-:Y:S01]  /*5010*/  UMOV UR7, 0xffffffff ;  /* 0xffffffff00077882 */ /* 0x000fe20000000000 */
[----:B------:R-:W-:Y:S01]  /*5020*/  BSSY B0, `(.L_x_99) ;  /* 0x00000d5000007945 */ /* 0x000fe20003800000 */
[----:B------:R-:W-:Y:S01]  /*5030*/  USHF.L.U32 UR7, UR7, UR5, URZ ;  /* 0x0000000507077299 */ /* 0x000fe2000800063f */
[C---:B------:R-:W-:Y:S01]  /*5040*/  ISETP.NE.AND P2, PT, R11.reuse, RZ, PT ;  /* 0x000000ff0b00720c */ /* 0x040fe20003f45270 */
[----:B------:R-:W-:Y:S01]  /*5050*/  IMAD.MOV.U32 R15, RZ, RZ, 0x1 ;  /* 0x00000001ff0f7424 */ /* 0x000fe200078e00ff */
[----:B------:R-:W-:Y:S01]  /*5060*/  ISETP.NE.OR P0, PT, R11, RZ, !P0 ;  /* 0x000000ff0b00720c */ /* 0x000fe20004705670 */
[----:B------:R-:W-:Y:S01]  /*5070*/  IMAD.MOV.U32 R7, RZ, RZ, 0x1 ;  /* 0x00000001ff077424 */ /* 0x000fe200078e00ff */
[----:B------:R-:W-:Y:S01]  /*5080*/  LOP3.LUT R14, R6, 0x2, RZ, 0xfc, !PT ;  /* 0x00000002060e7812 */ /* 0x000fe200078efcff */
[----:B------:R-:W-:Y:S01]  /*5090*/  IMAD.MOV.U32 R13, RZ, RZ, RZ ;  /* 0x000000ffff0d7224 */ /* 0x000fe200078e00ff */
[----:B------:R-:W-:Y:S01]  /*50a0*/  ULDC UR4, c[0x0][0x700] ;  /* 0x0001c00000047ab9 */ /* 0x000fe20000000800 */
[----:B------:R-:W-:Y:S01]  /*50b0*/  UMOV UR8, 0x1 ;  /* 0x0000000100087882 */ /* 0x000fe20000000000 */
[----:B------:R-:W-:-:S02]  /*50c0*/  UIADD3 UR29, UR6, 0x1, URZ ;  /* 0x00000001061d7890 */ /* 0x000fc4000fffe03f */
[----:B------:R-:W-:Y:S02]  /*50d0*/  UIADD3 UR4, UR4, -0x1, URZ ;  /* 0xffffffff04047890 */ /* 0x000fe4000fffe03f */
[----:B------:R-:W-:Y:S02]  /*50e0*/  USHF.L.U32 UR5, UR8, UR5, URZ ;  /* 0x0000000508057299 */ /* 0x000fe4000800063f */
[----:B------:R-:W-:Y:S01]  /*50f0*/  ULOP3.LUT UR7, URZ, UR7, URZ, 0x33, !UPT ;  /* 0x000000073f077292 */ /* 0x000fe2000f8e333f */
[----:B------:R-:W-:Y:S01]  /*5100*/  ULDC.64 UR32, c[0x0][0x198] ;  /* 0x0000660000207ab9 */ /* 0x000fe20000000a00 */
[C---:B0-----:R-:W-:Y:S02]  /*5110*/  IMAD.SHL.U32 R10, R17.reuse, 0x800, RZ ;  /* 0x00000800110a7824 */ /* 0x041fe400078e00ff */
[----:B------:R-:W-:-:S03]  /*5120*/  IMAD.SHL.U32 R17, R17, 0x20, RZ ;  /* 0x0000002011117824 */ /* 0x000fc600078e00ff */
[----:B------:R-:W-:Y:S02]  /*5130*/  LOP3.LUT R10, R10, 0x800, RZ, 0xc0, !PT ;  /* 0x000008000a0a7812 */ /* 0x000fe400078ec0ff */
[----:B------:R-:W-:Y:S02]  /*5140*/  LOP3.LUT R17, R17, 0x20, RZ, 0xc0, !PT ;  /* 0x0000002011117812 */ /* 0x000fe400078ec0ff */
[----:B------:R-:W-:-:S07]  /*5150*/  LOP3.LUT R16, R10, 0x11300, RZ, 0xfc, !PT ;  /* 0x000113000a107812 */ /* 0x000fce00078efcff */
.L_x_111:
[----:B------:R-:W-:-:S03]  /*5160*/  UMOV UR8, 0xffffffff ;  /* 0xffffffff00087882 */ /* 0x000fc60000000000 */
[----:B------:R-:W-:Y:S05]  /*5170*/  BRA.DIV UR8, `(.L_x_100) ;  /* 0x0000002208407947 */ /* 0x000fea000b800000 */
[----:B------:R-:W-:-:S13]  /*5180*/  ELECT P1, URZ, PT ;  /* 0x00000000003f782f */ /* 0x000fda0003820000 */
.L_x_154:
[----:B------:R-:W0:Y:S01]  /*5190*/  LDC R10, c[0x0][0x604] ;  /* 0x00018100ff0a7b82 */ /* 0x000e220000000800 */
[----:B------:R-:W-:Y:S01]  /*51a0*/  BSSY B1, `(.L_x_101) ;  /* 0x0000048000017945 */ /* 0x000fe20003800000 */
[----:B0-----:R-:W-:-:S13]  /*51b0*/  ISETP.LT.OR P1, PT, R10, 0x1, !P1 ;  /* 0x000000010a00780c */ /* 0x001fda0004f21670 */
[----:B------:R-:W-:Y:S05]  /*51c0*/  @P1 BRA `(.L_x_102) ;  /* 0x0000000400141947 */ /* 0x000fea0003800000 */
[----:B------:R-:W-:Y:S02]  /*51d0*/  IMAD R20, R4, 0x40, R17 ;  /* 0x0000004004147824 */ /* 0x000fe400078e0211 */
[----:B------:R-:W-:Y:S02]  /*51e0*/  IMAD.SHL.U32 R26, R0, 0x40, RZ ;  /* 0x00000040001a7824 */ /* 0x000fe400078e00ff */
[----:B------:R-:W-:Y:S02]  /*51f0*/  IMAD.MOV.U32 R21, RZ, RZ, RZ ;  /* 0x000000ffff157224 */ /* 0x000fe400078e00ff */
[----:B------:R-:W-:Y:S02]  /*5200*/  IMAD.MOV.U32 R23, RZ, RZ, RZ ;  /* 0x000000ffff177224 */ /* 0x000fe400078e00ff */
[----:B------:R-:W-:Y:S02]  /*5210*/  IMAD.U32 R24, RZ, RZ, UR29 ;  /* 0x0000001dff187e24 */ /* 0x000fe4000f8e00ff */
[----:B------:R-:W-:-:S02]  /*5220*/  IMAD.MOV.U32 R4, RZ, RZ, R7 ;  /* 0x000000ffff047224 */ /* 0x000fc400078e0007 */
[----:B------:R-:W-:Y:S02]  /*5230*/  IMAD.MOV.U32 R11, RZ, RZ, R13 ;  /* 0x000000ffff0b7224 */ /* 0x000fe400078e000d */
[----:B------:R-:W-:-:S07]  /*5240*/  IMAD.MOV.U32 R25, RZ, RZ, RZ ;  /* 0x000000ffff197224 */ /* 0x000fce00078e00ff */
.L_x_106:
[----:B------:R-:W0:Y:S01]  /*5250*/  S2R R19, SR_CgaCtaId ;  /* 0x0000000000137919 */ /* 0x000e220000008800 */
[----:B------:R-:W-:Y:S01]  /*5260*/  MOV R10, 0x400 ;  /* 0x00000400000a7802 */ /* 0x000fe20000000f00 */
[----:B------:R-:W1:Y:S03]  /*5270*/  @!P2 LDC R18, c[0x0][0x640] ;  /* 0x00019000ff12ab82 */ /* 0x000e660000000800 */
[----:B0-----:R-:W-:Y:S02]  /*5280*/  LEA R22, R19, R10, 0x18 ;  /* 0x0000000a13167211 */ /* 0x001fe400078ec0ff */
[----:B------:R-:W-:-:S03]  /*5290*/  SHF.L.U32 R10, R4, 0x1f, RZ ;  /* 0x0000001f040a7819 */ /* 0x000fc600000006ff */
[----:B------:R-:W-:-:S04]  /*52a0*/  IMAD R19, R11, 0x8, R22 ;  /* 0x000000080b137824 */ /* 0x000fc800078e0216 */
[----:B------:R-:W0:Y:S02]  /*52b0*/  SYNCS.PHASECHK.TRANS64.TRYWAIT P1, [R19+URZ+0x110], R10 ;  /* 0x0001100a130075a7 */ /* 0x000e24000802017f */
[----:B01----:R-:W-:Y:S05]  /*52c0*/  @!P1 BRA `(.L_x_103) ;  /* 0x00000020000c9947 */ /* 0x003fea0003800000 */
.L_x_155:
[----:B0-----:R-:W-:Y:S01]  /*52d0*/  PRMT R10, R14, 0x9910, RZ ;  /* 0x000099100e0a7816 */ /* 0x001fe200000000ff */
[----:B------:R0:W-:Y:S03]  /*52e0*/  @!P2 SYNCS.ARRIVE.TRANS64 RZ, [R19+URZ], R18 ;  /* 0x0000001213ffa9a7 */ /* 0x0001e6000800003f */
[----:B------:R-:W-:-:S13]  /*52f0*/  ISETP.NE.AND P1, PT, R10, 0x2, PT ;  /* 0x000000020a00780c */ /* 0x000fda0003f25270 */
[----:B0-----:R-:W-:Y:S05]  /*5300*/  @P1 BRA `(.L_x_104) ;  /* 0x0000000000041947 */ /* 0x001fea0003800000 */
[----:B------:R-:W-:Y:S01]  /*5310*/  BPT.TRAP 0x1 ;  /* 0x000000040000795c */ /* 0x000fe20000300000 */
.L_x_104:
[----:B------:R-:W-:Y:S05]  /*5320*/  @P0 BRA `(.L_x_105) ;  /* 0x0000000000040947 */ /* 0x000fea0003800000 */
[----:B------:R-:W-:Y:S01]  /*5330*/  BPT.TRAP 0x1 ;  /* 0x000000040000795c */ /* 0x000fe20000300000 */
.L_x_105:
[C-C-:B------:R-:W-:Y:S01]  /*5340*/  IMAD R10, R11.reuse, 0x800, R22.reuse ;  /* 0x000008000b0a7824 */ /* 0x140fe200078e0216 */
[----:B------:R-:W-:Y:S01]  /*5350*/  R2UR UR21, R22 ;  /* 0x00000000161572ca */ /* 0x000fe200000e0000 */
[----:B------:R-:W-:Y:S01]  /*5360*/  IMAD R22, R11, 0x200, R22 ;  /* 0x000002000b167824 */ /* 0x000fe200078e0216 */
[----:B------:R-:W-:Y:S01]  /*5370*/  R2UR UR17, R19 ;  /* 0x00000000131172ca */ /* 0x000fe200000e0000 */
[----:B------:R-:W-:Y:S01]  /*5380*/  VIADD R24, R24, 0xffffffff ;  /* 0xffffffff18187836 */ /* 0x000fe20000000000 */
[----:B------:R-:W-:Y:S01]  /*5390*/  R2UR UR16, R10 ;  /* 0x000000000a1072ca */ /* 0x000fe200000e0000 */
[----:B------:R-:W-:Y:S01]  /*53a0*/  IMAD R10, R11, 0x1000, R16 ;  /* 0x000010000b0a7824 */ /* 0x000fe200078e0210 */
[----:B------:R-:W-:Y:S01]  /*53b0*/  R2UR UR8, R22 ;  /* 0x00000000160872ca */ /* 0x000fe200000e0000 */
[----:B------:R-:W-:Y:S01]  /*53c0*/  UIADD3 UR14, UP0, UR32, 0xf0, URZ ;  /* 0x000000f0200e7890 */ /* 0x000fe2000ff1e03f */
[----:B------:R-:W-:Y:S01]  /*53d0*/  R2UR UR20, R5 ;  /* 0x00000000051472ca */ /* 0x000fe200000e0000 */
[----:B------:R-:W-:Y:S01]  /*53e0*/  UIADD3 UR22, UP1, UR32, 0x1f0, URZ ;  /* 0x000001f020167890 */ /* 0x000fe2000ff3e03f */
[----:B------:R-:W-:Y:S01]  /*53f0*/  R2UR UR24, R10 ;  /* 0x000000000a1872ca */ /* 0x000fe200000e0000 */
[----:B------:R-:W-:Y:S01]  /*5400*/  UIADD3 UR34, UP2, UR32, 0x2f0, URZ ;  /* 0x000002f020227890 */ /* 0x000fe2000ff5e03f */
[----:B------:R-:W-:Y:S01]  /*5410*/  R2UR UR18, R23 ;  /* 0x00000000171272ca */ /* 0x000fe200000e0000 */
[----:B------:R-:W-:Y:S01]  /*5420*/  UIADD3.X UR15, URZ, UR33, URZ, UP0, !UPT ;  /* 0x000000213f0f7290 */ /* 0x000fe200087fe43f */
[----:B------:R-:W-:Y:S01]  /*5430*/  R2UR UR19, R26 ;  /* 0x000000001a1372ca */ /* 0x000fe200000e0000 */
[----:B------:R-:W-:Y:S01]  /*5440*/  UIADD3.X UR23, URZ, UR33, URZ, UP1, !UPT ;  /* 0x000000213f177290 */ /* 0x000fe20008ffe43f */
[----:B------:R-:W-:Y:S01]  /*5450*/  R2UR UR11, R0 ;  /* 0x00000000000b72ca */ /* 0x000fe200000e0000 */
[----:B------:R-:W-:Y:S01]  /*5460*/  UIADD3 UR16, UR16, 0x300, URZ ;  /* 0x0000030010107890 */ /* 0x000fe2000fffe03f */
[----:B------:R-:W-:Y:S01]  /*5470*/  R2UR UR12, R25 ;  /* 0x00000000190c72ca */ /* 0x000fe200000e0000 */
[----:B------:R-:W-:Y:S01]  /*5480*/  UIADD3 UR8, UR8, 0x33300, URZ ;  /* 0x0003330008087890 */ /* 0x000fe2000fffe03f */
[----:B------:R-:W-:Y:S01]  /*5490*/  R2UR UR26, R21 ;  /* 0x00000000151a72ca */ /* 0x000fe200000e0000 */
[----:B------:R-:W-:Y:S01]  /*54a0*/  VIADD R11, R11, 0x1 ;  /* 0x000000010b0b7836 */ /* 0x000fe20000000000 */
[----:B------:R-:W-:Y:S01]  /*54b0*/  R2UR UR27, R20 ;  /* 0x00000000141b72ca */ /* 0x000fe200000e0000 */
[----:B------:R-:W-:Y:S01]  /*54c0*/  UIADD3.X UR35, URZ, UR33, URZ, UP2, !UPT ;  /* 0x000000213f237290 */ /* 0x000fe200097fe43f */
[----:B------:R-:W-:Y:S01]  /*54d0*/  ISETP.GT.AND P3, PT, R24, 0x1, PT ;  /* 0x000000011800780c */ /* 0x000fe20003f64270 */
[----:B------:R-:W-:Y:S01]  /*54e0*/  UIADD3 UR24, UR21, UR24, URZ ;  /* 0x0000001815187290 */ /* 0x000fe2000fffe03f */
[----:B------:R-:W-:Y:S01]  /*54f0*/  ISETP.NE.AND P1, PT, R11, 0x22, PT ;  /* 0x000000220b00780c */ /* 0x000fe20003f25270 */
[----:B------:R-:W-:Y:S01]  /*5500*/  UMOV UR30, 0x0 ;  /* 0x00000000001e7882 */ /* 0x000fe20000000000 */
[----:B------:R-:W-:Y:S01]  /*5510*/  UMOV UR31, 0x10000000 ;  /* 0x10000000001f7882 */ /* 0x000fe20000000000 */
[----:B------:R-:W-:Y:S01]  /*5520*/  UMOV UR10, URZ ;  /* 0x0000003f000a7c82 */ /* 0x000fe20008000000 */
[----:B------:R-:W-:Y:S01]  /*5530*/  UMOV UR9, UR17 ;  /* 0x0000001100097c82 */ /* 0x000fe20008000000 */
[----:B------:R-:W-:Y:S01]  /*5540*/  UMOV UR13, UR20 ;  /* 0x00000014000d7c82 */ /* 0x000fe20008000000 */
[----:B------:R0:W-:Y:S01]  /*5550*/  UTMALDG.3D [UR16], [UR14], desc[UR30] ;  /* 0x00001e100e0075b4 */ /* 0x0001e20008011000 */
[----:B------:R-:W-:Y:S01]  /*5560*/  UMOV UR21, 0x30000 ;  /* 0x0003000000157882 */ /* 0x000fe20000000000 */
[----:B------:R-:W-:Y:S01]  /*5570*/  UMOV UR25, UR17 ;  /* 0x0000001100197c82 */ /* 0x000fe20008000000 */
[----:B------:R-:W-:Y:S01]  /*5580*/  UMOV UR28, UR20 ;  /* 0x00000014001c7c82 */ /* 0x000fe20008000000 */
[----:B------:R-:W-:Y:S01]  /*5590*/  SEL R19, RZ, 0x1, P1 ;  /* 0x00000001ff137807 */ /* 0x000fe20000800000 */
[----:B------:R-:W-:Y:S01]  /*55a0*/  VIADD R25, R25, 0x1 ;  /* 0x0000000119197836 */ /* 0x000fe20000000000 */
[----:B------:R-:W-:Y:S01]  /*55b0*/  SEL R11, R11, RZ, P1 ;  /* 0x000000ff0b0b7207 */ /* 0x000fe20000800000 */
[----:B------:R-:W-:Y:S01]  /*55c0*/  VIADD R23, R23, 0x20 ;  /* 0x0000002017177836 */ /* 0x000fe20000000000 */
[----:B------:R0:W-:Y:S01]  /*55d0*/  UTMALDG.4D [UR8], [UR22], desc[UR30] ;  /* 0x00001e08160075b4 */ /* 0x0001e20008019000 */
[----:B------:R-:W-:Y:S01]  /*55e0*/  LOP3.LUT R4, R4, R19, RZ, 0x3c, !PT ;  /* 0x0000001304047212 */ /* 0x000fe200078e3cff */
[----:B------:R-:W-:Y:S01]  /*55f0*/  VIADD R21, R21, 0x40 ;  /* 0x0000004015157836 */ /* 0x000fe20000000000 */
[----:B------:R0:W-:Y:S02]  /*5600*/  UTMALDG.3D.MULTICAST [UR24], [UR34], UR21, desc[UR30] ;  /* 0x00001e18220073b4 */ /* 0x0001e40008011815 */
[----:B0-----:R-:W-:Y:S05]  /*5610*/  @P3 BRA `(.L_x_106) ;  /* 0xfffffffc000c3947 */ /* 0x001fea000383ffff */
.L_x_102:
[----:B------:R-:W-:Y:S05]  /*5620*/  BSYNC B1 ;  /* 0x0000000000017941 */ /* 0x000fea0003800000 */
.L_x_101:
[----:B------:R-:W-:Y:S01]  /*5630*/  LOP3.LUT P5, RZ, R15, 0xff, RZ, 0xc0, !PT ;  /* 0x000000ff0fff7812 */ /* 0x000fe200078ac0ff */
[----:B------:R-:W-:Y:S01]  /*5640*/  VIADD R13, R13, UR6 ;  /* 0x000000060d0d7c36 */ /* 0x000fe20008000000 */
[----:B------:R-:W-:Y:S01]  /*5650*/  ULDC.64 UR8, c[0x0][0x750] ;  /* 0x0001d40000087ab9 */ /* 0x000fe20000000a00 */
[----:B------:R-:W-:Y:S01]  /*5660*/  IMAD.U32 R10, RZ, RZ, UR6 ;  /* 0x00000006ff0a7e24 */ /* 0x000fe2000f8e00ff */
[----:B------:R-:W-:Y:S01]  /*5670*/  UISETP.GE.U32.AND UP0, UPT, UR6, 0x22, UPT ;  /* 0x000000220600788c */ /* 0x000fe2000bf06070 */
[----:B------:R-:W-:Y:S01]  /*5680*/  BSSY B1, `(.L_x_107) ;  /* 0x000006c000017945 */ /* 0x000fe20003800000 */
[----:B------:R-:W-:Y:S02]  /*5690*/  ISETP.GT.U32.AND P1, PT, R13, 0x21, PT ;  /* 0x000000210d00780c */ /* 0x000fe40003f24070 */
[----:B------:R-:W-:Y:S02]  /*56a0*/  PRMT R15, RZ, 0x7610, R15 ;  /* 0x00007610ff0f7816 */ /* 0x000fe4000000000f */
[----:B------:R-:W-:-:S02]  /*56b0*/  ISETP.LT.U32.AND P1, PT, R10, 0x22, P1 ;  /* 0x000000220a00780c */ /* 0x000fc40000f21070 */
[----:B------:R-:W-:Y:S01]  /*56c0*/  PLOP3.LUT P3, PT, PT, PT, UP0, 0x80, 0x0 ;  /* 0x000000000000781c */ /* 0x000fe20003f6f008 */
[----:B------:R-:W0:Y:S01]  /*56d0*/  @P5 S2R R5, SR_CgaCtaId ;  /* 0x0000000000055919 */ /* 0x000e220000008800 */
[----:B------:R-:W-:Y:S02]  /*56e0*/  @P5 MOV R0, 0x400 ;  /* 0x0000040000005802 */ /* 0x000fe40000000f00 */
[----:B------:R-:W-:Y:S02]  /*56f0*/  PRMT R10, RZ, 0x7610, R10 ;  /* 0x00007610ff0a7816 */ /* 0x000fe4000000000a */
[----:B0-----:R-:W-:Y:S01]  /*5700*/  @P5 LEA R0, R5, R0, 0x18 ;  /* 0x0000000005005211 */ /* 0x001fe200078ec0ff */
[----:B------:R-:W-:-:S03]  /*5710*/  IMAD.WIDE.U32 R4, R13, -0xf0f0f0f, RZ ;  /* 0xf0f0f0f10d047825 */ /* 0x000fc600078e00ff */
[----:B------:R0:W-:Y:S01]  /*5720*/  @P5 SYNCS.ARRIVE.TRANS64.A1T0 RZ, [R0+URZ+0x258], RZ ;  /* 0x000258ff00ff59a7 */ /* 0x0001e2000810003f */
[----:B------:R-:W-:Y:S02]  /*5730*/  IADD3 R2, P5, R2, R8, RZ ;  /* 0x0000000802027210 */ /* 0x000fe40007fbe0ff */
[----:B------:R-:W-:Y:S01]  /*5740*/  SHF.R.U32.HI R4, RZ, 0x5, R5 ;  /* 0x00000005ff047819 */ /* 0x000fe20000011605 */
[----:B------:R-:W-:Y:S02]  /*5750*/  IMAD.MOV.U32 R5, RZ, RZ, -0x1 ;  /* 0xffffffffff057424 */ /* 0x000fe400078e00ff */
[----:B------:R-:W-:Y:S01]  /*5760*/  IMAD.X R3, R3, 0x1, R12, P5 ;  /* 0x0000000103037824 */ /* 0x000fe200028e060c */
[----:B0-----:R-:W-:Y:S01]  /*5770*/  SEL R0, RZ, 0x1, !P1 ;  /* 0x00000001ff007807 */ /* 0x001fe20004800000 */
[----:B------:R-:W-:Y:S01]  /*5780*/  IMAD R13, R4, -0x22, R13 ;  /* 0xffffffde040d7824 */ /* 0x000fe200078e020d */
[----:B------:R-:W-:Y:S02]  /*5790*/  ISETP.GE.U32.AND P1, PT, R2, UR8, PT ;  /* 0x0000000802007c0c */ /* 0x000fe4000bf26070 */
[----:B------:R-:W-:Y:S01]  /*57a0*/  LOP3.LUT R7, R7, R0, RZ, 0x3c, !PT ;  /* 0x0000000007077212 */ /* 0x000fe200078e3cff */
[----:B------:R-:W-:Y:S01]  /*57b0*/  IMAD.MOV.U32 R0, RZ, RZ, -0x1 ;  /* 0xffffffffff007424 */ /* 0x000fe200078e00ff */
[----:B------:R-:W-:-:S02]  /*57c0*/  ISETP.GE.U32.AND.EX P1, PT, R3, UR9, PT, P1 ;  /* 0x0000000903007c0c */ /* 0x000fc4000bf26110 */
[----:B------:R-:W-:Y:S01]  /*57d0*/  @P3 LOP3.LUT R7, R7, 0x1, R4, 0x78, !PT ;  /* 0x0000000107073812 */ /* 0x000fe200078e7804 */
[----:B------:R-:W-:-:S10]  /*57e0*/  IMAD.MOV.U32 R4, RZ, RZ, -0x1 ;  /* 0xffffffffff047424 */ /* 0x000fd400078e00ff */
[----:B------:R-:W-:Y:S05]  /*57f0*/  @P1 BRA `(.L_x_108) ;  /* 0x0000000400501947 */ /* 0x000fea0003800000 */
[----:B------:R-:W0:Y:S01]  /*5800*/  S2R R0, SR_CTAID.X ;  /* 0x0000000000007919 */ /* 0x000e220000002500 */
[----:B------:R-:W-:Y:S01]  /*5810*/  ULDC.64 UR8, c[0x0][0x728] ;  /* 0x0001ca0000087ab9 */ /* 0x000fe20000000a00 */
[----:B------:R-:W-:Y:S01]  /*5820*/  ULDC UR11, c[0x0][0x730] ;  /* 0x0001cc00000b7ab9 */ /* 0x000fe20000000800 */
[----:B------:R-:W-:Y:S01]  /*5830*/  ISETP.NE.U32.AND P1, PT, RZ, UR8, PT ;  /* 0x00000008ff007c0c */ /* 0x000fe2000bf25070 */
[----:B------:R-:W1:Y:S01]  /*5840*/  S2R R19, SR_CTAID.Y ;  /* 0x0000000000137919 */ /* 0x000e620000002600 */
[----:B------:R-:W-:Y:S01]  /*5850*/  ULDC UR12, c[0x0][0x150] ;  /* 0x00005400000c7ab9 */ /* 0x000fe20000000800 */
[----:B------:R-:W-:Y:S01]  /*5860*/  IMAD.MOV.U32 R4, RZ, RZ, R2 ;  /* 0x000000ffff047224 */ /* 0x000fe200078e0002 */
[----:B------:R-:W-:Y:S01]  /*5870*/  ISETP.NE.AND.EX P1, PT, RZ, UR9, PT, P1 ;  /* 0x00000009ff007c0c */ /* 0x000fe2000bf25310 */
[----:B------:R-:W-:Y:S01]  /*5880*/  IMAD.MOV.U32 R5, RZ, RZ, R3 ;  /* 0x000000ffff057224 */ /* 0x000fe200078e0003 */
[----:B0-----:R-:W-:-:S11]  /*5890*/  I2FP.F32.U32 R20, R0 ;  /* 0x0000000000147245 */ /* 0x001fd60000201000 */
[----:B------:R-:W-:Y:S05]  /*58a0*/  @!P1 BRA `(.L_x_109) ;  /* 0x0000000000289947 */ /* 0x000fea0003800000 */
[----:B------:R-:W-:Y:S02]  /*58b0*/  ULDC UR10, c[0x0][0x734] ;  /* 0x0001cd00000a7ab9 */ /* 0x000fe40000000800 */
[----:B------:R-:W-:-:S05]  /*58c0*/  IADD3 R5, P1, R2, UR10, RZ ;  /* 0x0000000a02057c10 */ /* 0x000fca000ff3e0ff */
[----:B------:R-:W-:-:S04]  /*58d0*/  IMAD.X R21, RZ, RZ, R3, P1 ;  /* 0x000000ffff157224 */ /* 0x000fc800008e0603 */
[----:B------:R-:W-:-:S04]  /*58e0*/  IMAD.WIDE.U32 R10, R21, UR8, RZ ;  /* 0x00000008150a7c25 */ /* 0x000fc8000f8e00ff */
[----:B------:R-:W-:-:S04]  /*58f0*/  IMAD.WIDE.U32 R10, P1, R5, UR9, R10 ;  /* 0x00000009050a7c25 */ /* 0x000fc8000f82000a */
[----:B------:R-:W-:-:S04]  /*5900*/  IMAD.WIDE.U32 R4, R5, UR8, RZ ;  /* 0x0000000805047c25 */ /* 0x000fc8000f8e00ff */
[----:B------:R-:W-:Y:S01]  /*5910*/  IMAD.MOV.U32 R4, RZ, RZ, R11 ;  /* 0x000000ffff047224 */ /* 0x000fe200078e000b */
[----:B------:R-:W-:Y:S01]  /*5920*/  IADD3 RZ, P3, R5, R10, RZ ;  /* 0x0000000a05ff7210 */ /* 0x000fe20007f7e0ff */
[----:B------:R-:W-:-:S04]  /*5930*/  IMAD.X R5, RZ, RZ, RZ, P1 ;  /* 0x000000ffff057224 */ /* 0x000fc800008e06ff */
[----:B------:R-:W-:-:S08]  /*5940*/  IMAD.WIDE.U32.X R4, R21, UR9, R4, P3 ;  /* 0x0000000915047c25 */ /* 0x000fd000098e0404 */
.L_x_109:
[--C-:B------:R-:W-:Y:S01]  /*5950*/  SHF.R.U64 R18, R4, UR11, R5.reuse ;  /* 0x0000000b04127c19 */ /* 0x100fe20008001205 */
[----:B------:R-:W-:Y:S01]  /*5960*/  FMUL R20, R20, UR12 ;  /* 0x0000000c14147c20 */ /* 0x000fe20008400000 */
[----:B------:R-:W0:Y:S01]  /*5970*/  LDC R21, c[0x0][0x144] ;  /* 0x00005100ff157b82 */ /* 0x000e220000000800 */
[----:B-1----:R-:W-:Y:S01]  /*5980*/  I2FP.F32.U32 R10, R19 ;  /* 0x00000013000a7245 */ /* 0x002fe20000201000 */
[----:B------:R-:W-:Y:S01]  /*5990*/  ULDC UR10, c[0x0][0x154] ;  /* 0x00005500000a7ab9 */ /* 0x000fe20000000800 */
[----:B------:R-:W-:Y:S01]  /*59a0*/  SHF.R.U32.HI R4, RZ, UR11, R5 ;  /* 0x0000000bff047c19 */ /* 0x000fe20008011605 */
[----:B------:R-:W-:Y:S01]  /*59b0*/  ULDC.64 UR8, c[0x0][0x720] ;  /* 0x0001c80000087ab9 */ /* 0x000fe20000000a00 */
[----:B------:R-:W-:Y:S01]  /*59c0*/  IADD3 R5, P1, RZ, -R18, RZ ;  /* 0x80000012ff057210 */ /* 0x000fe20007f3e0ff */
[----:B------:R-:W1:Y:S01]  /*59d0*/  F2I.U32.TRUNC.NTZ R20, R20 ;  /* 0x0000001400147305 */ /* 0x000e62000020f000 */
[----:B------:R-:W-:Y:S01]  /*59e0*/  FMUL R10, R10, UR10 ;  /* 0x0000000a0a0a7c20 */ /* 0x000fe20008400000 */
[----:B------:R-:W2:Y:S01]  /*59f0*/  LDC R22, c[0x0][0x148] ;  /* 0x00005200ff167b82 */ /* 0x000ea20000000800 */
[----:B------:R-:W-:Y:S01]  /*5a00*/  ULDC.64 UR10, c[0x0][0x740] ;  /* 0x0001d000000a7ab9 */ /* 0x000fe20000000a00 */
[----:B------:R-:W-:Y:S01]  /*5a10*/  IMAD.X R4, RZ, RZ, ~R4, P1 ;  /* 0x000000ffff047224 */ /* 0x000fe200008e0e04 */
[----:B------:R-:W-:-:S03]  /*5a20*/  ISETP.NE.U32.AND P1, PT, RZ, UR10, PT ;  /* 0x0000000aff007c0c */ /* 0x000fc6000bf25070 */
[----:B------:R-:W-:Y:S01]  /*5a30*/  IMAD R4, R4, UR8, RZ ;  /* 0x0000000804047c24 */ /* 0x000fe2000f8e02ff */
[----:B------:R-:W3:Y:S01]  /*5a40*/  F2I.U32.TRUNC.NTZ R10, R10 ;  /* 0x0000000a000a7305 */ /* 0x000ee2000020f000 */
[----:B------:R-:W-:Y:S02]  /*5a50*/  ISETP.NE.AND.EX P1, PT, RZ, UR11, PT, P1 ;  /* 0x0000000bff007c0c */ /* 0x000fe4000bf25310 */
[C---:B------:R-:W-:Y:S02]  /*5a60*/  IMAD R11, R5.reuse, UR9, R4 ;  /* 0x00000009050b7c24 */ /* 0x040fe4000f8e0204 */
[----:B------:R-:W-:Y:S01]  /*5a70*/  IMAD.WIDE.U32 R4, R5, UR8, R2 ;  /* 0x0000000805047c25 */ /* 0x000fe2000f8e0002 */
[----:B------:R-:W-:-:S03]  /*5a80*/  ULDC UR8, c[0x0][0x718] ;  /* 0x0001c60000087ab9 */ /* 0x000fc60000000800 */
[----:B-1----:R-:W-:Y:S02]  /*5a90*/  IMAD.MOV R20, RZ, RZ, -R20 ;  /* 0x000000ffff147224 */ /* 0x002fe400078e0a14 */
[----:B------:R-:W-:Y:S02]  /*5aa0*/  IMAD.IADD R5, R5, 0x1, R11 ;  /* 0x0000000105057824 */ /* 0x000fe400078e020b */
[----:B0-----:R-:W-:-:S03]  /*5ab0*/  IMAD R0, R21, R20, R0 ;  /* 0x0000001415007224 */ /* 0x001fc600078e0200 */
[--C-:B------:R-:W-:Y:S01]  /*5ac0*/  SHF.R.U64 R20, R4, UR8, R5.reuse ;  /* 0x0000000804147c19 */ /* 0x100fe20008001205 */
[----:B---3--:R-:W-:Y:S01]  /*5ad0*/  IMAD.MOV R4, RZ, RZ, -R10 ;  /* 0x000000ffff047224 */ /* 0x008fe200078e0a0a */
[----:B------:R-:W-:Y:S01]  /*5ae0*/  SHF.R.U32.HI R5, RZ, UR8, R5 ;  /* 0x00000008ff057c19 */ /* 0x000fe20008011605 */
[----:B------:R-:W-:Y:S02]  /*5af0*/  ULDC UR8, c[0x0][0x708] ;  /* 0x0001c20000087ab9 */ /* 0x000fe40000000800 */
[----:B--2---:R-:W-:Y:S01]  /*5b00*/  @P4 IMAD R0, R22, R4, R19 ;  /* 0x0000000416004224 */ /* 0x004fe200078e0213 */
[--C-:B------:R-:W-:Y:S02]  /*5b10*/  SHF.R.U64 R22, R20, UR8, R5.reuse ;  /* 0x0000000814167c19 */ /* 0x100fe40008001205 */
[----:B------:R-:W-:Y:S01]  /*5b20*/  SHF.R.U32.HI R5, RZ, UR8, R5 ;  /* 0x00000008ff057c19 */ /* 0x000fe20008011605 */
[----:B------:R-:W-:-:S03]  /*5b30*/  ULDC UR8, c[0x0][0x758] ;  /* 0x0001d60000087ab9 */ /* 0x000fc60000000800 */
[--C-:B------:R-:W-:Y:S02]  /*5b40*/  SHF.R.U64 R19, R22, UR8, R5.reuse ;  /* 0x0000000816137c19 */ /* 0x100fe40008001205 */
[----:B------:R-:W-:-:S03]  /*5b50*/  SHF.R.U32.HI R21, RZ, UR8, R5 ;  /* 0x00000008ff157c19 */ /* 0x000fc60008011605 */
[----:B------:R-:W-:Y:S02]  /*5b60*/  IMAD.MOV.U32 R10, RZ, RZ, R19 ;  /* 0x000000ffff0a7224 */ /* 0x000fe400078e0013 */
[----:B------:R-:W-:Y:S01]  /*5b70*/  IMAD.MOV.U32 R5, RZ, RZ, R21 ;  /* 0x000000ffff057224 */ /* 0x000fe200078e0015 */
[----:B------:R-:W-:Y:S06]  /*5b80*/  @!P1 BRA `(.L_x_110) ;  /* 0x00000000002c9947 */ /* 0x000fec0003800000 */
        /* <DEDUP_REMOVED lines=9> */
[----:B------:R-:W-:-:S04]  /*5c20*/  IMAD.WIDE.U32.X R4, R21, UR11, R4, P3 ;  /* 0x0000000b15047c25 */ /* 0x000fc800098e0404 */
[----:B------:R-:W-:-:S07]  /*5c30*/  IMAD.MOV.U32 R10, RZ, RZ, R4 ;  /* 0x000000ffff0a7224 */ /* 0x000fce00078e0004 */
.L_x_110:
[----:B------:R-:W-:Y:S01]  /*5c40*/  ULDC UR8, c[0x0][0x748] ;  /* 0x0001d20000087ab9 */ /* 0x000fe20000000800 */
[----:B------:R-:W-:Y:S01]  /*5c50*/  LOP3.LUT R4, R22, UR7, RZ, 0xc0, !PT ;  /* 0x0000000716047c12 */ /* 0x000fe2000f8ec0ff */
[----:B------:R-:W-:Y:S01]  /*5c60*/  ULDC UR9, c[0x0][0x710] ;  /* 0x0001c40000097ab9 */ /* 0x000fe20000000800 */
[----:B------:R-:W-:Y:S01]  /*5c70*/  SHF.R.U64 R5, R10, UR8, R5 ;  /* 0x000000080a057c19 */ /* 0x000fe20008001205 */
[----:B------:R-:W-:Y:S01]  /*5c80*/  ULDC UR8, c[0x0][0x738] ;  /* 0x0001ce0000087ab9 */ /* 0x000fe20000000800 */
[----:B------:R-:W-:-:S03]  /*5c90*/  LOP3.LUT R20, R20, UR4, RZ, 0xc0, !PT ;  /* 0x0000000414147c12 */ /* 0x000fc6000f8ec0ff */
[----:B------:R-:W-:Y:S02]  /*5ca0*/  IMAD.MOV R10, RZ, RZ, -R5 ;  /* 0x000000ffff0a7224 */ /* 0x000fe400078e0a05 */
[----:B------:R-:W-:Y:S02]  /*5cb0*/  IMAD R5, R5, UR5, R4 ;  /* 0x0000000505057c24 */ /* 0x000fe4000f8e0204 */
[----:B------:R-:W-:Y:S01]  /*5cc0*/  IMAD R19, R10, UR8, R19 ;  /* 0x000000080a137c24 */ /* 0x000fe2000f8e0213 */
[----:B------:R-:W-:Y:S01]  /*5cd0*/  ULDC UR8, c[0x0][0x700] ;  /* 0x0001c00000087ab9 */ /* 0x000fe20000000800 */
[----:B------:R-:W-:Y:S02]  /*5ce0*/  IMAD R0, R5, UR9, R0 ;  /* 0x0000000905007c24 */ /* 0x000fe4000f8e0200 */
[----:B------:R-:W-:Y:S02]  /*5cf0*/  IMAD R19, R19, UR8, R20 ;  /* 0x0000000813137c24 */ /* 0x000fe4000f8e0214 */
[----:B------:R-:W-:-:S02]  /*5d00*/  IMAD.MOV.U32 R10, RZ, RZ, 0x1 ;  /* 0x00000001ff0a7424 */ /* 0x000fc400078e00ff */
[----:B------:R-:W-:Y:S01]  /*5d10*/  IMAD.MOV.U32 R5, RZ, RZ, R18 ;  /* 0x000000ffff057224 */ /* 0x000fe200078e0012 */
[----:B------:R-:W-:Y:S02]  /*5d20*/  SEL R4, R19, R0, !P4 ;  /* 0x0000000013047207 */ /* 0x000fe40006000000 */
[----:B------:R-:W-:-:S07]  /*5d30*/  SEL R0, R0, R19, !P4 ;  /* 0x0000001300007207 */ /* 0x000fce0006000000 */
.L_x_108:
[----:B------:R-:W-:Y:S05]  /*5d40*/  BSYNC B1 ;  /* 0x0000000000017941 */ /* 0x000fea0003800000 */
.L_x_107:
[----:B------:R-:W-:-:S13]  /*5d50*/  LOP3.LUT P1, RZ, R10, 0xff, RZ, 0xc0, !PT ;  /* 0x000000ff0aff7812 */ /* 0x000fda000782c0ff */
[----:B------:R-:W-:Y:S05]  /*5d60*/  @P1 BRA `(.L_x_111) ;  /* 0xfffffff000fc1947 */ /* 0x000fea000383ffff */
[----:B------:R-:W-:Y:S05]  /*5d70*/  BSYNC B0 ;  /* 0x0000000000007941 */ /* 0x000fea0003800000 */
.L_x_99:
[----:B------:R-:W-:-:S03]  /*5d80*/  UMOV UR8, 0xffffffff ;  /* 0xffffffff00087882 */ /* 0x000fc60000000000 */
[----:B------:R-:W-:Y:S05]  /*5d90*/  BRA.DIV UR8, `(.L_x_112) ;  /* 0x00000016086c7947 */ /* 0x000fea000b800000 */
[----:B------:R-:W-:-:S13]  /*5da0*/  ELECT P0, URZ, PT ;  /* 0x00000000003f782f */ /* 0x000fda0003800000 */
.L_x_158:
[----:B------:R-:W-:Y:S04]  /*5db0*/  BSSY B0, `(.L_x_113) ;  /* 0x0000139000007945 */ /* 0x000fe80003800000 */
[----:B------:R-:W-:Y:S05]  /*5dc0*/  @!P0 BRA `(.L_x_114) ;  /* 0x0000001000dc8947 */ /* 0x000fea0003800000 */
[----:B------:R-:W-:-:S04]  /*5dd0*/  LOP3.LUT R6, R6, 0x2, RZ, 0xfc, !PT ;  /* 0x0000000206067812 */ /* 0x000fc800078efcff */
[----:B------:R-:W-:-:S13]  /*5de0*/  ISETP.NE.AND P0, PT, R6, 0x3, PT ;  /* 0x000000030600780c */ /* 0x000fda0003f05270 */
[----:B------:R-:W-:Y:S05]  /*5df0*/  @!P0 BRA `(.L_x_115) ;  /* 0x0000000000048947 */ /* 0x000fea0003800000 */
[----:B------:R-:W-:Y:S01]  /*5e00*/  BPT.TRAP 0x1 ;  /* 0x000000040000795c */ /* 0x000fe20000300000 */
.L_x_115:
[----:B------:R-:W0:Y:S01]  /*5e10*/  S2R R3, SR_CgaCtaId ;  /* 0x0000000000037919 */ /* 0x000e220000008800 */
[----:B------:R-:W-:-:S04]  /*5e20*/  MOV R0, 0x400 ;  /* 0x0000040000007802 */ /* 0x000fc80000000f00 */
[----:B0-----:R-:W-:Y:S02]  /*5e30*/  LEA R0, R3, R0, 0x18 ;  /* 0x0000000003007211 */ /* 0x001fe400078ec0ff */
[----:B------:R-:W-:-:S03]  /*5e40*/  SHF.L.U32 R3, R7, 0x1f, RZ ;  /* 0x0000001f07037819 */ /* 0x000fc600000006ff */
[----:B------:R-:W-:-:S04]  /*5e50*/  VIADD R0, R0, 0x110 ;  /* 0x0000011000007836 */ /* 0x000fc80000000000 */
[C---:B------:R-:W-:Y:S02]  /*5e60*/  IMAD R6, R13.reuse, 0x8, R0 ;  /* 0x000000080d067824 */ /* 0x040fe400078e0200 */
[----:B------:R-:W-:Y:S02]  /*5e70*/  VIADD R13, R13, 0x1 ;  /* 0x000000010d0d7836 */ /* 0x000fe40000000000 */
[----:B------:R-:W0:Y:S03]  /*5e80*/  SYNCS.PHASECHK.TRANS64.TRYWAIT P0, [R6+URZ], R3 ;  /* 0x00000003060075a7 */ /* 0x000e26000800017f */
[----:B------:R-:W-:-:S04]  /*5e90*/  ISETP.NE.AND P1, PT, R13, 0x22, PT ;  /* 0x000000220d00780c */ /* 0x000fc80003f25270 */
[----:B------:R-:W-:Y:S02]  /*5ea0*/  SEL R2, RZ, 0x1, P1 ;  /* 0x00000001ff027807 */ /* 0x000fe40000800000 */
[----:B------:R-:W-:Y:S02]  /*5eb0*/  SEL R13, R13, RZ, P1 ;  /* 0x000000ff0d0d7207 */ /* 0x000fe40000800000 */
[----:B------:R-:W-:-:S03]  /*5ec0*/  LOP3.LUT R8, R7, R2, RZ, 0x3c, !PT ;  /* 0x0000000207087212 */ /* 0x000fc600078e3cff */
[----:B------:R-:W-:Y:S01]  /*5ed0*/  IMAD R7, R13, 0x8, R0 ;  /* 0x000000080d077824 */ /* 0x000fe200078e0200 */
[----:B------:R-:W-:Y:S01]  /*5ee0*/  SHF.L.U32 R4, R8, 0x1f, RZ ;  /* 0x0000001f08047819 */ /* 0x000fe200000006ff */
[----:B0-----:R-:W-:Y:S06]  /*5ef0*/  @!P0 BRA `(.L_x_116) ;  /* 0x0000001400388947 */ /* 0x001fec0003800000 */
.L_x_159:
[----:B------:R-:W1:Y:S01]  /*5f00*/  SYNCS.PHASECHK.TRANS64.TRYWAIT P0, [R7+URZ], R4 ;  /* 0x00000004070075a7 */ /* 0x000e62000800017f */
[----:B------:R-:W-:-:S05]  /*5f10*/  VIADD R2, R13, 0x1 ;  /* 0x000000010d027836 */ /* 0x000fca0000000000 */
[----:B------:R-:W-:-:S04]  /*5f20*/  ISETP.NE.AND P1, PT, R2, 0x22, PT ;  /* 0x000000220200780c */ /* 0x000fc80003f25270 */
[----:B0-----:R-:W-:Y:S02]  /*5f30*/  SEL R3, RZ, 0x1, P1 ;  /* 0x00000001ff037807 */ /* 0x001fe40000800000 */
[----:B------:R-:W-:Y:S02]  /*5f40*/  SEL R9, R2, RZ, P1 ;  /* 0x000000ff02097207 */ /* 0x000fe40000800000 */
[----:B------:R-:W-:-:S03]  /*5f50*/  LOP3.LUT R8, R8, R3, RZ, 0x3c, !PT ;  /* 0x0000000308087212 */ /* 0x000fc600078e3cff */
[----:B------:R-:W-:Y:S01]  /*5f60*/  IMAD R6, R9, 0x8, R0 ;  /* 0x0000000809067824 */ /* 0x000fe200078e0200 */
[----:B------:R-:W-:Y:S01]  /*5f70*/  SHF.L.U32 R5, R8, 0x1f, RZ ;  /* 0x0000001f08057819 */ /* 0x000fe200000006ff */
[----:B-1----:R-:W-:Y:S06]  /*5f80*/  @!P0 BRA `(.L_x_117) ;  /* 0x0000001400288947 */ /* 0x002fec0003800000 */
.L_x_160:
[----:B------:R-:W1:Y:S01]  /*5f90*/  SYNCS.PHASECHK.TRANS64.TRYWAIT P0, [R6+URZ], R5 ;  /* 0x00000005060075a7 */ /* 0x000e62000800017f */
[----:B------:R-:W-:-:S05]  /*5fa0*/  VIADD R2, R9, 0x1 ;  /* 0x0000000109027836 */ /* 0x000fca0000000000 */
[----:B------:R-:W-:-:S04]  /*5fb0*/  ISETP.NE.AND P1, PT, R2, 0x22, PT ;  /* 0x000000220200780c */ /* 0x000fc80003f25270 */
[----:B------:R-:W-:Y:S02]  /*5fc0*/  SEL R3, RZ, 0x1, P1 ;  /* 0x00000001ff037807 */ /* 0x000fe40000800000 */
[----:B0-----:R-:W-:Y:S02]  /*5fd0*/  SEL R7, R2, RZ, P1 ;  /* 0x000000ff02077207 */ /* 0x001fe40000800000 */
[----:B------:R-:W-:-:S03]  /*5fe0*/  LOP3.LUT R8, R8, R3, RZ, 0x3c, !PT ;  /* 0x0000000308087212 */ /* 0x000fc600078e3cff */
[----:B------:R-:W-:Y:S01]  /*5ff0*/  IMAD R9, R7, 0x8, R0 ;  /* 0x0000000807097824 */ /* 0x000fe200078e0200 */
[----:B------:R-:W-:Y:S01]  /*6000*/  SHF.L.U32 R4, R8, 0x1f, RZ ;  /* 0x0000001f08047819 */ /* 0x000fe200000006ff */
[----:B-1----:R-:W-:Y:S06]  /*6010*/  @!P0 BRA `(.L_x_118) ;  /* 0x0000001400188947 */ /* 0x002fec0003800000 */
.L_x_161:
[----:B------:R-:W1:Y:S01]  /*6020*/  SYNCS.PHASECHK.TRANS64.TRYWAIT P0, [R9+URZ], R4 ;  /* 0x00000004090075a7 */ /* 0x000e62000800017f */
[----:B------:R-:W-:-:S05]  /*6030*/  VIADD R2, R7, 0x1 ;  /* 0x0000000107027836 */ /* 0x000fca0000000000 */
[----:B------:R-:W-:-:S04]  /*6040*/  ISETP.NE.AND P1, PT, R2, 0x22, PT ;  /* 0x000000220200780c */ /* 0x000fc80003f25270 */
[----:B------:R-:W-:Y:S02]  /*6050*/  SEL R3, RZ, 0x1, P1 ;  /* 0x00000001ff037807 */ /* 0x000fe40000800000 */
[----:B------:R-:W-:Y:S02]  /*6060*/  SEL R7, R2, RZ, P1 ;  /* 0x000000ff02077207 */ /* 0x000fe40000800000 */
[----:B------:R-:W-:-:S03]  /*6070*/  LOP3.LUT R8, R8, R3, RZ, 0x3c, !PT ;  /* 0x0000000308087212 */ /* 0x000fc600078e3cff */
[----:B0-----:R-:W-:Y:S01]  /*6080*/  IMAD R6, R7, 0x8, R0 ;  /* 0x0000000807067824 */ /* 0x001fe200078e0200 */
[----:B------:R-:W-:Y:S01]  /*6090*/  SHF.L.U32 R5, R8, 0x1f, RZ ;  /* 0x0000001f08057819 */ /* 0x000fe200000006ff */
[----:B-1----:R-:W-:Y:S06]  /*60a0*/  @!P0 BRA `(.L_x_119) ;  /* 0x0000001400088947 */ /* 0x002fec0003800000 */
.L_x_162:
        /* <DEDUP_REMOVED lines=9> */
.L_x_163:
        /* <DEDUP_REMOVED lines=9> */
.L_x_164:
        /* <DEDUP_REMOVED lines=9> */
.L_x_165:
        /* <DEDUP_REMOVED lines=9> */
.L_x_166:
        /* <DEDUP_REMOVED lines=9> */
.L_x_167:
        /* <DEDUP_REMOVED lines=9> */
.L_x_168:
        /* <DEDUP_REMOVED lines=9> */
.L_x_169:
        /* <DEDUP_REMOVED lines=9> */
.L_x_170:
        /* <DEDUP_REMOVED lines=9> */
.L_x_171:
        /* <DEDUP_REMOVED lines=9> */
.L_x_172:
        /* <DEDUP_REMOVED lines=9> */
.L_x_173:
        /* <DEDUP_REMOVED lines=9> */
.L_x_174:
        /* <DEDUP_REMOVED lines=9> */
.L_x_175:
        /* <DEDUP_REMOVED lines=9> */
.L_x_176:
        /* <DEDUP_REMOVED lines=9> */
.L_x_177:
        /* <DEDUP_REMOVED lines=9> */
.L_x_178:
        /* <DEDUP_REMOVED lines=9> */
.L_x_179:
        /* <DEDUP_REMOVED lines=9> */
.L_x_180:
        /* <DEDUP_REMOVED lines=9> */
.L_x_181:
        /* <DEDUP_REMOVED lines=9> */
.L_x_182:
        /* <DEDUP_REMOVED lines=9> */
.L_x_183:
        /* <DEDUP_REMOVED lines=9> */
.L_x_184:
        /* <DEDUP_REMOVED lines=9> */
.L_x_185:
        /* <DEDUP_REMOVED lines=9> */
.L_x_186:
        /* <DEDUP_REMOVED lines=9> */
.L_x_187:
        /* <DEDUP_REMOVED lines=9> */
.L_x_188:
        /* <DEDUP_REMOVED lines=9> */
.L_x_189:
        /* <DEDUP_REMOVED lines=9> */
.L_x_190:
[----:B------:R-:W1:Y:S01]  /*7070*/  SYNCS.PHASECHK.TRANS64.TRYWAIT P0, [R6+URZ], R5 ;  /* 0x00000005060075a7 */ /* 0x000e62000800017f */
[----:B------:R-:W-:-:S05]  /*7080*/  VIADD R2, R7, 0x1 ;  /* 0x0000000107027836 */ /* 0x000fca0000000000 */
[----:B------:R-:W-:-:S04]  /*7090*/  ISETP.NE.AND P1, PT, R2, 0x22, PT ;  /* 0x000000220200780c */ /* 0x000fc80003f25270 */
[----:B0-----:R-:W-:Y:S02]  /*70a0*/  SEL R4, RZ, 0x1, P1 ;  /* 0x00000001ff047807 */ /* 0x001fe40000800000 */
[----:B------:R-:W-:Y:S02]  /*70b0*/  SEL R3, R2, RZ, P1 ;  /* 0x000000ff02037207 */ /* 0x000fe40000800000 */
[----:B------:R-:W-:Y:S01]  /*70c0*/  LOP3.LUT R4, R11, R4, RZ, 0x3c, !PT ;  /* 0x000000040b047212 */ /* 0x000fe200078e3cff */
[----:B-1----:R-:W-:Y:S06]  /*70d0*/  @!P0 BRA `(.L_x_148) ;  /* 0x0000000c00408947 */ /* 0x002fec0003800000 */
.L_x_191:
[----:B------:R-:W-:Y:S01]  /*70e0*/  IMAD R3, R3, 0x8, R0 ;  /* 0x0000000803037824 */ /* 0x000fe200078e0200 */
[----:B------:R-:W-:-:S07]  /*70f0*/  SHF.L.U32 R0, R4, 0x1f, RZ ;  /* 0x0000001f04007819 */ /* 0x000fce00000006ff */
.L_x_149:
[----:B-1----:R1:W2:Y:S02]  /*7100*/  SYNCS.PHASECHK.TRANS64.TRYWAIT P0, [R3+URZ], R0 ;  /* 0x00000000030075a7 */ /* 0x0022a4000800017f */
[----:B--2---:R-:W-:Y:S05]  /*7110*/  @!P0 NANOSLEEP.SYNCS 0x989680 ;  /* 0x009896800000895d */ /* 0x004fea0003900000 */
[----:B------:R-:W2:Y:S02]  /*7120*/  @!P0 SYNCS.PHASECHK.TRANS64 P0, [R3+URZ], R0 ;  /* 0x00000000030085a7 */ /* 0x000ea4000800007f */
[----:B--2---:R-:W-:Y:S05]  /*7130*/  @!P0 BRA `(.L_x_149) ;  /* 0xfffffffc00f08947 */ /* 0x004fea000383ffff */
.L_x_114:
[----:B------:R-:W-:Y:S05]  /*7140*/  BSYNC B0 ;  /* 0x0000000000007941 */ /* 0x000fea0003800000 */
.L_x_113:
[----:B------:R-:W-:Y:S05]  /*7150*/  EXIT ;  /* 0x000000000000794d */ /* 0x000fea0003800000 */
.L_x_20:
[----:B0-----:R-:W-:-:S04]  /*7160*/  IMAD.U32 R26, RZ, RZ, UR16 ;  /* 0x00000010ff1a7e24 */ /* 0x001fc8000f8e00ff */
[----:B------:R0:W1:Y:S03]  /*7170*/  SYNCS.PHASECHK.TRANS64.TRYWAIT P0, [R26+URZ+-0x8], R25 ;  /* 0xfffff8191a0075a7 */ /* 0x000066000800017f */
[----:B-1----:R-:W-:Y:S05]  /*7180*/  @!P0 NANOSLEEP.SYNCS 0x989680 ;  /* 0x009896800000895d */ /* 0x002fea0003900000 */
[----:B------:R-:W1:Y:S02]  /*7190*/  @!P0 SYNCS.PHASECHK.TRANS64 P0, [R26+URZ+-0x8], R25 ;  /* 0xfffff8191a0085a7 */ /* 0x000e64000800007f */
[----:B-1----:R-:W-:Y:S05]  /*71a0*/  @!P0 BRA `(.L_x_20) ;  /* 0xfffffffc00ec8947 */ /* 0x002fea000383ffff */
[----:B------:R-:W-:Y:S05]  /*71b0*/  BRA `(.L_x_150) ;  /* 0xffffffa800d47947 */ /* 0x000fea000383ffff */
.L_x_25:
[----:B-1----:R-:W-:-:S04]  /*71c0*/  IMAD.U32 R62, RZ, RZ, UR8 ;  /* 0x00000008ff3e7e24 */ /* 0x002fc8000f8e00ff */
[----:B------:R1:W4:Y:S03]  /*71d0*/  SYNCS.PHASECHK.TRANS64.TRYWAIT P0, [R62+URZ], R61 ;  /* 0x0000003d3e0075a7 */ /* 0x000326000800017f */
[----:B----4-:R-:W-:Y:S05]  /*71e0*/  @!P0 NANOSLEEP.SYNCS 0x989680 ;  /* 0x009896800000895d */ /* 0x010fea0003900000 */
[----:B------:R-:W4:Y:S02]  /*71f0*/  @!P0 SYNCS.PHASECHK.TRANS64 P0, [R62+URZ], R61 ;  /* 0x0000003d3e0085a7 */ /* 0x000f24000800007f */
[----:B----4-:R-:W-:Y:S05]  /*7200*/  @!P0 BRA `(.L_x_25) ;  /* 0xfffffffc00ec8947 */ /* 0x010fea000383ffff */
[----:B------:R-:W-:Y:S05]  /*7210*/  BRA `(.L_x_24) ;  /* 0xffffffac00487947 */ /* 0x000fea000383ffff */
.L_x_29:
[----:B-1----:R-:W-:-:S04]  /*7220*/  IMAD.U32 R59, RZ, RZ, UR16 ;  /* 0x00000010ff3b7e24 */ /* 0x002fc8000f8e00ff */
[----:B------:R1:W4:Y:S03]  /*7230*/  SYNCS.PHASECHK.TRANS64.TRYWAIT P0, [R59+URZ+0x8], R58 ;  /* 0x0000083a3b0075a7 */ /* 0x000326000800017f */
[----:B----4-:R-:W-:Y:S05]  /*7240*/  @!P0 NANOSLEEP.SYNCS 0x989680 ;  /* 0x009896800000895d */ /* 0x010fea0003900000 */
[----:B------:R-:W4:Y:S02]  /*7250*/  @!P0 SYNCS.PHASECHK.TRANS64 P0, [R59+URZ+0x8], R58 ;  /* 0x0000083a3b0085a7 */ /* 0x000f24000800007f */
[----:B----4-:R-:W-:Y:S05]  /*7260*/  @!P0 BRA `(.L_x_29) ;  /* 0xfffffffc00ec8947 */ /* 0x010fea000383ffff */
[----:B------:R-:W-:Y:S05]  /*7270*/  BRA `(.L_x_151) ;  /* 0xffffffac00e87947 */ /* 0x000fea000383ffff */
.L_x_100:
[----:B------:R-:W-:Y:S01]  /*7280*/  BSSY B1, `(.L_x_152) ;  /* 0x0000006000017945 */ /* 0x000fe20003800000 */
[----:B------:R-:W-:-:S07]  /*7290*/  IMAD.MOV.U32 R10, RZ, RZ, -0x1 ;  /* 0xffffffffff0a7424 */ /* 0x000fce00078e00ff */
[----:B------:R-:W-:Y:S05]  /*72a0*/  WARPSYNC.COLLECTIVE R10, `(.L_x_153) ;  /* 0x000000000a0c7348 */ /* 0x000fea0003c00000 */
[----:B------:R-:W-:Y:S02]  /*72b0*/  ELECT P1, UR62, PT ;  /* 0x00000000003e782f */ /* 0x000fe40003820000 */
[----:B------:R-:W-:Y:S01]  /*72c0*/  MOV R10, UR62 ;  /* 0x0000003e000a7c02 */ /* 0x000fe20008000f00 */
[----:B------:R-:W-:Y:S10]  /*72d0*/  ENDCOLLECTIVE ;  /* 0x000000000000791b */ /* 0x000ff40003800000 */
.L_x_153:
[----:B------:R-:W-:Y:S05]  /*72e0*/  BSYNC B1 ;  /* 0x0000000000017941 */ /* 0x000fea0003800000 */
.L_x_152:
[----:B------:R-:W-:Y:S05]  /*72f0*/  BRA `(.L_x_154) ;  /* 0xffffffdc00a47947 */ /* 0x000fea000383ffff */
.L_x_103:
[----:B0-----:R0:W1:Y:S02]  /*7300*/  SYNCS.PHASECHK.TRANS64.TRYWAIT P1, [R19+URZ+0x110], R10 ;  /* 0x0001100a130075a7 */ /* 0x001064000802017f */
[----:B-1----:R-:W-:Y:S05]  /*7310*/  @!P1 NANOSLEEP.SYNCS 0x989680 ;  /* 0x009896800000995d */ /* 0x002fea0003900000 */
[----:B------:R-:W1:Y:S02]  /*7320*/  @!P1 SYNCS.PHASECHK.TRANS64 P1, [R19+URZ+0x110], R10 ;  /* 0x0001100a130095a7 */ /* 0x000e64000802007f */
[----:B-1----:R-:W-:Y:S05]  /*7330*/  @!P1 BRA `(.L_x_103) ;  /* 0xfffffffc00f09947 */ /* 0x002fea000383ffff */
[----:B------:R-:W-:Y:S05]  /*7340*/  BRA `(.L_x_155) ;  /* 0xffffffdc00e07947 */ /* 0x000fea000383ffff */
.L_x_112:
[----:B------:R-:W-:Y:S01]  /*7350*/  BSSY B0, `(.L_x_156) ;  /* 0x0000006000007945 */ /* 0x000fe20003800000 */
[----:B------:R-:W-:-:S07]  /*7360*/  IMAD.MOV.U32 R10, RZ, RZ, -0x1 ;  /* 0xffffffffff0a7424 */ /* 0x000fce00078e00ff */
[----:B------:R-:W-:Y:S05]  /*7370*/  WARPSYNC.COLLECTIVE R10, `(.L_x_157) ;  /* 0x000000000a0c7348 */ /* 0x000fea0003c00000 */
[----:B------:R-:W-:Y:S02]  /*7380*/  ELECT P1, UR62, PT ;  /* 0x00000000003e782f */ /* 0x000fe40003820000 */
[----:B------:R-:W-:Y:S01]  /*7390*/  MOV R10, UR62 ;  /* 0x0000003e000a7c02 */ /* 0x000fe20008000f00 */
[----:B------:R-:W-:Y:S10]  /*73a0*/  ENDCOLLECTIVE ;  /* 0x000000000000791b */ /* 0x000ff40003800000 */
.L_x_157:
[----:B------:R-:W-:Y:S05]  /*73b0*/  BSYNC B0 ;  /* 0x0000000000007941 */ /* 0x000fea0003800000 */
.L_x_156:
[----:B------:R-:W-:Y:S01]  /*73c0*/  PLOP3.LUT P0, PT, P1, PT, PT, 0x80, 0x0 ;  /* 0x000000000000781c */ /* 0x000fe20000f0f070 */
[----:B------:R-:W-:-:S12]  /*73d0*/  BRA `(.L_x_158) ;  /* 0xffffffe800747947 */ /* 0x000fd8000383ffff */
.L_x_116:
[----:B0-----:R0:W1:Y:S02]  /*73e0*/  SYNCS.PHASECHK.TRANS64.TRYWAIT P0, [R6+URZ], R3 ;  /* 0x00000003060075a7 */ /* 0x001064000800017f */
[----:B-1----:R-:W-:Y:S05]  /*73f0*/  @!P0 NANOSLEEP.SYNCS 0x989680 ;  /* 0x009896800000895d */ /* 0x002fea0003900000 */
[----:B------:R-:W1:Y:S02]  /*7400*/  @!P0 SYNCS.PHASECHK.TRANS64 P0, [R6+URZ], R3 ;  /* 0x00000003060085a7 */ /* 0x000e64000800007f */
[----:B-1----:R-:W-:Y:S05]  /*7410*/  @!P0 BRA `(.L_x_116) ;  /* 0xfffffffc00f08947 */ /* 0x002fea000383ffff */
[----:B------:R-:W-:Y:S05]  /*7420*/  BRA `(.L_x_159) ;  /* 0xffffffe800b47947 */ /* 0x000fea000383ffff */
.L_x_117:
[----:B0-----:R0:W1:Y:S02]  /*7430*/  SYNCS.PHASECHK.TRANS64.TRYWAIT P0, [R7+URZ], R4 ;  /* 0x00000004070075a7 */ /* 0x001064000800017f */
[----:B-1----:R-:W-:Y:S05]  /*7440*/  @!P0 NANOSLEEP.SYNCS 0x989680 ;  /* 0x009896800000895d */ /* 0x002fea0003900000 */
[----:B------:R-:W1:Y:S02]  /*7450*/  @!P0 SYNCS.PHASECHK.TRANS64 P0, [R7+URZ], R4 ;  /* 0x00000004070085a7 */ /* 0x000e64000800007f */
[----:B-1----:R-:W-:Y:S05]  /*7460*/  @!P0 BRA `(.L_x_117) ;  /* 0xfffffffc00f08947 */ /* 0x002fea000383ffff */
[----:B------:R-:W-:Y:S05]  /*7470*/  BRA `(.L_x_160) ;  /* 0xffffffe800c47947 */ /* 0x000fea000383ffff */
.L_x_118:
[----:B0-----:R0:W1:Y:S02]  /*7480*/  SYNCS.PHASECHK.TRANS64.TRYWAIT P0, [R6+URZ], R5 ;  /* 0x00000005060075a7 */ /* 0x001064000800017f */
[----:B-1----:R-:W-:Y:S05]  /*7490*/  @!P0 NANOSLEEP.SYNCS 0x989680 ;  /* 0x009896800000895d */ /* 0x002fea0003900000 */
[----:B------:R-:W1:Y:S02]  /*74a0*/  @!P0 SYNCS.PHASECHK.TRANS64 P0, [R6+URZ], R5 ;  /* 0x00000005060085a7 */ /* 0x000e64000800007f */
[----:B-1----:R-:W-:Y:S05]  /*74b0*/  @!P0 BRA `(.L_x_118) ;  /* 0xfffffffc00f08947 */ /* 0x002fea000383ffff */
[----:B------:R-:W-:Y:S05]  /*74c0*/  BRA `(.L_x_161) ;  /* 0xffffffe800d47947 */ /* 0x000fea000383ffff */
.L_x_119:
[----:B0-----:R0:W1:Y:S02]  /*74d0*/  SYNCS.PHASECHK.TRANS64.TRYWAIT P0, [R9+URZ], R4 ;  /* 0x00000004090075a7 */ /* 0x001064000800017f */
[----:B-1----:R-:W-:Y:S05]  /*74e0*/  @!P0 NANOSLEEP.SYNCS 0x989680 ;  /* 0x009896800000895d */ /* 0x002fea0003900000 */
[----:B------:R-:W1:Y:S02]  /*74f0*/  @!P0 SYNCS.PHASECHK.TRANS64 P0, [R9+URZ], R4 ;  /* 0x00000004090085a7 */ /* 0x000e64000800007f */
[----:B-1----:R-:W-:Y:S05]  /*7500*/  @!P0 BRA `(.L_x_119) ;  /* 0xfffffffc00f08947 */ /* 0x002fea000383ffff */
[----:B------:R-:W-:Y:S05]  /*7510*/  BRA `(.L_x_162) ;  /* 0xffffffe800e47947 */ /* 0x000fea000383ffff */
.L_x_120:
[----:B0-----:R0:W1:Y:S02]  /*7520*/  SYNCS.PHASECHK.TRANS64.TRYWAIT P0, [R6+URZ], R5 ;  /* 0x00000005060075a7 */ /* 0x001064000800017f */
[----:B-1----:R-:W-:Y:S05]  /*7530*/  @!P0 NANOSLEEP.SYNCS 0x989680 ;  /* 0x009896800000895d */ /* 0x002fea0003900000 */
[----:B------:R-:W1:Y:S02]  /*7540*/  @!P0 SYNCS.PHASECHK.TRANS64 P0, [R6+URZ], R5 ;  /* 0x00000005060085a7 */ /* 0x000e64000800007f */
[----:B-1----:R-:W-:Y:S05]  /*7550*/  @!P0 BRA `(.L_x_120) ;  /* 0xfffffffc00f08947 */ /* 0x002fea000383ffff */
[----:B------:R-:W-:Y:S05]  /*7560*/  BRA `(.L_x_163) ;  /* 0xffffffe800f47947 */ /* 0x000fea000383ffff */
.L_x_121:
[----:B0-----:R0:W1:Y:S02]  /*7570*/  SYNCS.PHASECHK.TRANS64.TRYWAIT P0, [R9+URZ], R4 ;  /* 0x00000004090075a7 */ /* 0x001064000800017f */
[----:B-1----:R-:W-:Y:S05]  /*7580*/  @!P0 NANOSLEEP.SYNCS 0x989680 ;  /* 0x009896800000895d */ /* 0x002fea0003900000 */
[----:B------:R-:W1:Y:S02]  /*7590*/  @!P0 SYNCS.PHASECHK.TRANS64 P0, [R9+URZ], R4 ;  /* 0x00000004090085a7 */ /* 0x000e64000800007f */
[----:B-1----:R-:W-:Y:S05]  /*75a0*/  @!P0 BRA `(.L_x_121) ;  /* 0xfffffffc00f08947 */ /* 0x002fea000383ffff */
[----:B------:R-:W-:Y:S05]  /*75b0*/  BRA `(.L_x_164) ;  /* 0xffffffec00047947 */ /* 0x000fea000383ffff */
.L_x_122:
[----:B0-----:R0:W1:Y:S02]  /*75c0*/  SYNCS.PHASECHK.TRANS64.TRYWAIT P0, [R6+URZ], R5 ;  /* 0x00000005060075a7 */ /* 0x001064000800017f */
[----:B-1----:R-:W-:Y:S05]  /*75d0*/  @!P0 NANOSLEEP.SYNCS 0x989680 ;  /* 0x009896800000895d */ /* 0x002fea0003900000 */
[----:B------:R-:W1:Y:S02]  /*75e0*/  @!P0 SYNCS.PHASECHK.TRANS64 P0, [R6+URZ], R5 ;  /* 0x00000005060085a7 */ /* 0x000e64000800007f */
[----:B-1----:R-:W-:Y:S05]  /*75f0*/  @!P0 BRA `(.L_x_122) ;  /* 0xfffffffc00f08947 */ /* 0x002fea000383ffff */
[----:B------:R-:W-:Y:S05]  /*7600*/  BRA `(.L_x_165) ;  /* 0xffffffec00147947 */ /* 0x000fea000383ffff */
.L_x_123:
[----:B0-----:R0:W1:Y:S02]  /*7610*/  SYNCS.PHASECHK.TRANS64.TRYWAIT P0, [R9+URZ], R4 ;  /* 0x00000004090075a7 */ /* 0x001064000800017f */
[----:B-1----:R-:W-:Y:S05]  /*7620*/  @!P0 NANOSLEEP.SYNCS 0x989680 ;  /* 0x009896800000895d */ /* 0x002fea0003900000 */
[----:B------:R-:W1:Y:S02]  /*7630*/  @!P0 SYNCS.PHASECHK.TRANS64 P0, [R9+URZ], R4 ;  /* 0x00000004090085a7 */ /* 0x000e64000800007f */
[----:B-1----:R-:W-:Y:S05]  /*7640*/  @!P0 BRA `(.L_x_123) ;  /* 0xfffffffc00f08947 */ /* 0x002fea000383ffff */
[----:B------:R-:W-:Y:S05]  /*7650*/  BRA `(.L_x_166) ;  /* 0xffffffec00247947 */ /* 0x000fea000383ffff */
.L_x_124:
[----:B0-----:R0:W1:Y:S02]  /*7660*/  SYNCS.PHASECHK.TRANS64.TRYWAIT P0, [R6+URZ], R5 ;  /* 0x00000005060075a7 */ /* 0x001064000800017f */
[----:B-1----:R-:W-:Y:S05]  /*7670*/  @!P0 NANOSLEEP.SYNCS 0x989680 ;  /* 0x009896800000895d */ /* 0x002fea0003900000 */
[----:B------:R-:W1:Y:S02]  /*7680*/  @!P0 SYNCS.PHASECHK.TRANS64 P0, [R6+URZ], R5 ;  /* 0x00000005060085a7 */ /* 0x000e64000800007f */
[----:B-1----:R-:W-:Y:S05]  /*7690*/  @!P0 BRA `(.L_x_124) ;  /* 0xfffffffc00f08947 */ /* 0x002fea000383ffff */
[----:B------:R-:W-:Y:S05]  /*76a0*/  BRA `(.L_x_167) ;  /* 0xffffffec00347947 */ /* 0x000fea000383ffff */
.L_x_125:
[----:B0-----:R0:W1:Y:S02]  /*76b0*/  SYNCS.PHASECHK.TRANS64.TRYWAIT P0, [R9+URZ], R4 ;  /* 0x00000004090075a7 */ /* 0x001064000800017f */
[----:B-1----:R-:W-:Y:S05]  /*76c0*/  @!P0 NANOSLEEP.SYNCS 0x989680 ;  /* 0x009896800000895d */ /* 0x002fea0003900000 */
[----:B------:R-:W1:Y:S02]  /*76d0*/  @!P0 SYNCS.PHASECHK.TRANS64 P0, [R9+URZ], R4 ;  /* 0x00000004090085a7 */ /* 0x000e64000800007f */
[----:B-1----:R-:W-:Y:S05]  /*76e0*/  @!P0 BRA `(.L_x_125) ;  /* 0xfffffffc00f08947 */ /* 0x002fea000383ffff */
[----:B------:R-:W-:Y:S05]  /*76f0*/  BRA `(.L_x_168) ;  /* 0xffffffec00447947 */ /* 0x000fea000383ffff */
.L_x_126:
[----:B0-----:R0:W1:Y:S02]  /*7700*/  SYNCS.PHASECHK.TRANS64.TRYWAIT P0, [R6+URZ], R5 ;  /* 0x00000005060075a7 */ /* 0x001064000800017f */
[----:B-1----:R-:W-:Y:S05]  /*7710*/  @!P0 NANOSLEEP.SYNCS 0x989680 ;  /* 0x009896800000895d */ /* 0x002fea0003900000 */
[----:B------:R-:W1:Y:S02]  /*7720*/  @!P0 SYNCS.PHASECHK.TRANS64 P0, [R6+URZ], R5 ;  /* 0x00000005060085a7 */ /* 0x000e64000800007f */
[----:B-1----:R-:W-:Y:S05]  /*7730*/  @!P0 BRA `(.L_x_126) ;  /* 0xfffffffc00f08947 */ /* 0x002fea000383ffff */
[----:B------:R-:W-:Y:S05]  /*7740*/  BRA `(.L_x_169) ;  /* 0xffffffec00547947 */ /* 0x000fea000383ffff */
.L_x_127:
[----:B0-----:R0:W1:Y:S02]  /*7750*/  SYNCS.PHASECHK.TRANS64.TRYWAIT P0, [R9+URZ], R4 ;  /* 0x00000004090075a7 */ /* 0x001064000800017f */
[----:B-1----:R-:W-:Y:S05]  /*7760*/  @!P0 NANOSLEEP.SYNCS 0x989680 ;  /* 0x009896800000895d */ /* 0x002fea0003900000 */
[----:B------:R-:W1:Y:S02]  /*7770*/  @!P0 SYNCS.PHASECHK.TRANS64 P0, [R9+URZ], R4 ;  /* 0x00000004090085a7 */ /* 0x000e64000800007f */
[----:B-1----:R-:W-:Y:S05]  /*7780*/  @!P0 BRA `(.L_x_127) ;  /* 0xfffffffc00f08947 */ /* 0x002fea000383ffff */
[----:B------:R-:W-:Y:S05]  /*7790*/  BRA `(.L_x_170) ;  /* 0xffffffec00647947 */ /* 0x000fea000383ffff */
.L_x_128:
[----:B0-----:R0:W1:Y:S02]  /*77a0*/  SYNCS.PHASECHK.TRANS64.TRYWAIT P0, [R6+URZ], R5 ;  /* 0x00000005060075a7 */ /* 0x001064000800017f */
[----:B-1----:R-:W-:Y:S05]  /*77b0*/  @!P0 NANOSLEEP.SYNCS 0x989680 ;  /* 0x009896800000895d */ /* 0x002fea0003900000 */
[----:B------:R-:W1:Y:S02]  /*77c0*/  @!P0 SYNCS.PHASECHK.TRANS64 P0, [R6+URZ], R5 ;  /* 0x00000005060085a7 */ /* 0x000e64000800007f */
[----:B-1----:R-:W-:Y:S05]  /*77d0*/  @!P0 BRA `(.L_x_128) ;  /* 0xfffffffc00f08947 */ /* 0x002fea000383ffff */
[----:B------:R-:W-:Y:S05]  /*77e0*/  BRA `(.L_x_171) ;  /* 0xffffffec00747947 */ /* 0x000fea000383ffff */
.L_x_129:
[----:B0-----:R0:W1:Y:S02]  /*77f0*/  SYNCS.PHASECHK.TRANS64.TRYWAIT P0, [R9+URZ], R4 ;  /* 0x00000004090075a7 */ /* 0x001064000800017f */
[----:B-1----:R-:W-:Y:S05]  /*7800*/  @!P0 NANOSLEEP.SYNCS 0x989680 ;  /* 0x009896800000895d */ /* 0x002fea0003900000 */
[----:B------:R-:W1:Y:S02]  /*7810*/  @!P0 SYNCS.PHASECHK.TRANS64 P0, [R9+URZ], R4 ;  /* 0x00000004090085a7 */ /* 0x000e64000800007f */
[----:B-1----:R-:W-:Y:S05]  /*7820*/  @!P0 BRA `(.L_x_129) ;  /* 0xfffffffc00f08947 */ /* 0x002fea000383ffff */
[----:B------:R-:W-:Y:S05]  /*7830*/  BRA `(.L_x_172) ;  /* 0xffffffec00847947 */ /* 0x000fea000383ffff */
.L_x_130:
[----:B0-----:R0:W1:Y:S02]  /*7840*/  SYNCS.PHASECHK.TRANS64.TRYWAIT P0, [R6+URZ], R5 ;  /* 0x00000005060075a7 */ /* 0x001064000800017f */
[----:B-1----:R-:W-:Y:S05]  /*7850*/  @!P0 NANOSLEEP.SYNCS 0x989680 ;  /* 0x009896800000895d */ /* 0x002fea0003900000 */
[----:B------:R-:W1:Y:S02]  /*7860*/  @!P0 SYNCS.PHASECHK.TRANS64 P0, [R6+URZ], R5 ;  /* 0x00000005060085a7 */ /* 0x000e64000800007f */
[----:B-1----:R-:W-:Y:S05]  /*7870*/  @!P0 BRA `(.L_x_130) ;  /* 0xfffffffc00f08947 */ /* 0x002fea000383ffff */
[----:B------:R-:W-:Y:S05]  /*7880*/  BRA `(.L_x_173) ;  /* 0xffffffec00947947 */ /* 0x000fea000383ffff */
.L_x_131:
[----:B0-----:R0:W1:Y:S02]  /*7890*/  SYNCS.PHASECHK.TRANS64.TRYWAIT P0, [R9+URZ], R4 ;  /* 0x00000004090075a7 */ /* 0x001064000800017f */
[----:B-1----:R-:W-:Y:S05]  /*78a0*/  @!P0 NANOSLEEP.SYNCS 0x989680 ;  /* 0x009896800000895d */ /* 0x002fea0003900000 */
[----:B------:R-:W1:Y:S02]  /*78b0*/  @!P0 SYNCS.PHASECHK.TRANS64 P0, [R9+URZ], R4 ;  /* 0x00000004090085a7 */ /* 0x000e64000800007f */
[----:B-1----:R-:W-:Y:S05]  /*78c0*/  @!P0 BRA `(.L_x_131) ;  /* 0xfffffffc00f08947 */ /* 0x002fea000383ffff */
[----:B------:R-:W-:Y:S05]  /*78d0*/  BRA `(.L_x_174) ;  /* 0xffffffec00a47947 */ /* 0x000fea000383ffff */
.L_x_132:
[----:B0-----:R0:W1:Y:S02]  /*78e0*/  SYNCS.PHASECHK.TRANS64.TRYWAIT P0, [R6+URZ], R5 ;  /* 0x00000005060075a7 */ /* 0x001064000800017f */
[----:B-1----:R-:W-:Y:S05]  /*78f0*/  @!P0 NANOSLEEP.SYNCS 0x989680 ;  /* 0x009896800000895d */ /* 0x002fea0003900000 */
[----:B------:R-:W1:Y:S02]  /*7900*/  @!P0 SYNCS.PHASECHK.TRANS64 P0, [R6+URZ], R5 ;  /* 0x00000005060085a7 */ /* 0x000e64000800007f */
[----:B-1----:R-:W-:Y:S05]  /*7910*/  @!P0 BRA `(.L_x_132) ;  /* 0xfffffffc00f08947 */ /* 0x002fea000383ffff */
[----:B------:R-:W-:Y:S05]  /*7920*/  BRA `(.L_x_175) ;  /* 0xffffffec00b47947 */ /* 0x000fea000383ffff */
.L_x_133:
[----:B0-----:R0:W1:Y:S02]  /*7930*/  SYNCS.PHASECHK.TRANS64.TRYWAIT P0, [R9+URZ], R4 ;  /* 0x00000004090075a7 */ /* 0x001064000800017f */
[----:B-1----:R-:W-:Y:S05]  /*7940*/  @!P0 NANOSLEEP.SYNCS 0x989680 ;  /* 0x009896800000895d */ /* 0x002fea0003900000 */
[----:B------:R-:W1:Y:S02]  /*7950*/  @!P0 SYNCS.PHASECHK.TRANS64 P0, [R9+URZ], R4 ;  /* 0x00000004090085a7 */ /* 0x000e64000800007f */
[----:B-1----:R-:W-:Y:S05]  /*7960*/  @!P0 BRA `(.L_x_133) ;  /* 0xfffffffc00f08947 */ /* 0x002fea000383ffff */
[----:B------:R-:W-:Y:S05]  /*7970*/  BRA `(.L_x_176) ;  /* 0xffffffec00c47947 */ /* 0x000fea000383ffff */
.L_x_134:
[----:B0-----:R0:W1:Y:S02]  /*7980*/  SYNCS.PHASECHK.TRANS64.TRYWAIT P0, [R6+URZ], R5 ;  /* 0x00000005060075a7 */ /* 0x001064000800017f */
[----:B-1----:R-:W-:Y:S05]  /*7990*/  @!P0 NANOSLEEP.SYNCS 0x989680 ;  /* 0x009896800000895d */ /* 0x002fea0003900000 */
[----:B------:R-:W1:Y:S02]  /*79a0*/  @!P0 SYNCS.PHASECHK.TRANS64 P0, [R6+URZ], R5 ;  /* 0x00000005060085a7 */ /* 0x000e64000800007f */
[----:B-1----:R-:W-:Y:S05]  /*79b0*/  @!P0 BRA `(.L_x_134) ;  /* 0xfffffffc00f08947 */ /* 0x002fea000383ffff */
[----:B------:R-:W-:Y:S05]  /*79c0*/  BRA `(.L_x_177) ;  /* 0xffffffec00d47947 */ /* 0x000fea000383ffff */
.L_x_135:
[----:B0-----:R0:W1:Y:S02]  /*79d0*/  SYNCS.PHASECHK.TRANS64.TRYWAIT P0, [R9+URZ], R4 ;  /* 0x00000004090075a7 */ /* 0x001064000800017f */
[----:B-1----:R-:W-:Y:S05]  /*79e0*/  @!P0 NANOSLEEP.SYNCS 0x989680 ;  /* 0x009896800000895d */ /* 0x002fea0003900000 */
[----:B------:R-:W1:Y:S02]  /*79f0*/  @!P0 SYNCS.PHASECHK.TRANS64 P0, [R9+URZ], R4 ;  /* 0x00000004090085a7 */ /* 0x000e64000800007f */
[----:B-1----:R-:W-:Y:S05]  /*7a00*/  @!P0 BRA `(.L_x_135) ;  /* 0xfffffffc00f08947 */ /* 0x002fea000383ffff */
[----:B------:R-:W-:Y:S05]  /*7a10*/  BRA `(.L_x_178) ;  /* 0xffffffec00e47947 */ /* 0x000fea000383ffff */
.L_x_136:
[----:B0-----:R0:W1:Y:S02]  /*7a20*/  SYNCS.PHASECHK.TRANS64.TRYWAIT P0, [R6+URZ], R5 ;  /* 0x00000005060075a7 */ /* 0x001064000800017f */
[----:B-1----:R-:W-:Y:S05]  /*7a30*/  @!P0 NANOSLEEP.SYNCS 0x989680 ;  /* 0x009896800000895d */ /* 0x002fea0003900000 */
[----:B------:R-:W1:Y:S02]  /*7a40*/  @!P0 SYNCS.PHASECHK.TRANS64 P0, [R6+URZ], R5 ;  /* 0x00000005060085a7 */ /* 0x000e64000800007f */
[----:B-1----:R-:W-:Y:S05]  /*7a50*/  @!P0 BRA `(.L_x_136) ;  /* 0xfffffffc00f08947 */ /* 0x002fea000383ffff */
[----:B------:R-:W-:Y:S05]  /*7a60*/  BRA `(.L_x_179) ;  /* 0xffffffec00f47947 */ /* 0x000fea000383ffff */
.L_x_137:
[----:B0-----:R0:W1:Y:S02]  /*7a70*/  SYNCS.PHASECHK.TRANS64.TRYWAIT P0, [R9+URZ], R4 ;  /* 0x00000004090075a7 */ /* 0x001064000800017f */
[----:B-1----:R-:W-:Y:S05]  /*7a80*/  @!P0 NANOSLEEP.SYNCS 0x989680 ;  /* 0x009896800000895d */ /* 0x002fea0003900000 */
[----:B------:R-:W1:Y:S02]  /*7a90*/  @!P0 SYNCS.PHASECHK.TRANS64 P0, [R9+URZ], R4 ;  /* 0x00000004090085a7 */ /* 0x000e64000800007f */
[----:B-1----:R-:W-:Y:S05]  /*7aa0*/  @!P0 BRA `(.L_x_137) ;  /* 0xfffffffc00f08947 */ /* 0x002fea000383ffff */
[----:B------:R-:W-:Y:S05]  /*7ab0*/  BRA `(.L_x_180) ;  /* 0xfffffff000047947 */ /* 0x000fea000383ffff */
.L_x_138:
[----:B0-----:R0:W1:Y:S02]  /*7ac0*/  SYNCS.PHASECHK.TRANS64.TRYWAIT P0, [R6+URZ], R5 ;  /* 0x00000005060075a7 */ /* 0x001064000800017f */
[----:B-1----:R-:W-:Y:S05]  /*7ad0*/  @!P0 NANOSLEEP.SYNCS 0x989680 ;  /* 0x009896800000895d */ /* 0x002fea0003900000 */
[----:B------:R-:W1:Y:S02]  /*7ae0*/  @!P0 SYNCS.PHASECHK.TRANS64 P0, [R6+URZ], R5 ;  /* 0x00000005060085a7 */ /* 0x000e64000800007f */
[----:B-1----:R-:W-:Y:S05]  /*7af0*/  @!P0 BRA `(.L_x_138) ;  /* 0xfffffffc00f08947 */ /* 0x002fea000383ffff */
[----:B------:R-:W-:Y:S05]  /*7b00*/  BRA `(.L_x_181) ;  /* 0xfffffff000147947 */ /* 0x000fea000383ffff */
.L_x_139:
[----:B0-----:R0:W1:Y:S02]  /*7b10*/  SYNCS.PHASECHK.TRANS64.TRYWAIT P0, [R9+URZ], R4 ;  /* 0x00000004090075a7 */ /* 0x001064000800017f */
[----:B-1----:R-:W-:Y:S05]  /*7b20*/  @!P0 NANOSLEEP.SYNCS 0x989680 ;  /* 0x009896800000895d */ /* 0x002fea0003900000 */
[----:B------:R-:W1:Y:S02]  /*7b30*/  @!P0 SYNCS.PHASECHK.TRANS64 P0, [R9+URZ], R4 ;  /* 0x00000004090085a7 */ /* 0x000e64000800007f */
[----:B-1----:R-:W-:Y:S05]  /*7b40*/  @!P0 BRA `(.L_x_139) ;  /* 0xfffffffc00f08947 */ /* 0x002fea000383ffff */
[----:B------:R-:W-:Y:S05]  /*7b50*/  BRA `(.L_x_182) ;  /* 0xfffffff000247947 */ /* 0x000fea000383ffff */
.L_x_140:
[----:B0-----:R0:W1:Y:S02]  /*7b60*/  SYNCS.PHASECHK.TRANS64.TRYWAIT P0, [R6+URZ], R5 ;  /* 0x00000005060075a7 */ /* 0x001064000800017f */
[----:B-1----:R-:W-:Y:S05]  /*7b70*/  @!P0 NANOSLEEP.SYNCS 0x989680 ;  /* 0x009896800000895d */ /* 0x002fea0003900000 */
[----:B------:R-:W1:Y:S02]  /*7b80*/  @!P0 SYNCS.PHASECHK.TRANS64 P0, [R6+URZ], R5 ;  /* 0x00000005060085a7 */ /* 0x000e64000800007f */
[----:B-1----:R-:W-:Y:S05]  /*7b90*/  @!P0 BRA `(.L_x_140) ;  /* 0xfffffffc00f08947 */ /* 0x002fea000383ffff */
[----:B------:R-:W-:Y:S05]  /*7ba0*/  BRA `(.L_x_183) ;  /* 0xfffffff000347947 */ /* 0x000fea000383ffff */
.L_x_141:
[----:B0-----:R0:W1:Y:S02]  /*7bb0*/  SYNCS.PHASECHK.TRANS64.TRYWAIT P0, [R9+URZ], R4 ;  /* 0x00000004090075a7 */ /* 0x001064000800017f */
[----:B-1----:R-:W-:Y:S05]  /*7bc0*/  @!P0 NANOSLEEP.SYNCS 0x989680 ;  /* 0x009896800000895d */ /* 0x002fea0003900000 */
[----:B------:R-:W1:Y:S02]  /*7bd0*/  @!P0 SYNCS.PHASECHK.TRANS64 P0, [R9+URZ], R4 ;  /* 0x00000004090085a7 */ /* 0x000e64000800007f */
[----:B-1----:R-:W-:Y:S05]  /*7be0*/  @!P0 BRA `(.L_x_141) ;  /* 0xfffffffc00f08947 */ /* 0x002fea000383ffff */
[----:B------:R-:W-:Y:S05]  /*7bf0*/  BRA `(.L_x_184) ;  /* 0xfffffff000447947 */ /* 0x000fea000383ffff */
.L_x_142:
[----:B0-----:R0:W1:Y:S02]  /*7c00*/  SYNCS.PHASECHK.TRANS64.TRYWAIT P0, [R6+URZ], R5 ;  /* 0x00000005060075a7 */ /* 0x001064000800017f */
[----:B-1----:R-:W-:Y:S05]  /*7c10*/  @!P0 NANOSLEEP.SYNCS 0x989680 ;  /* 0x009896800000895d */ /* 0x002fea0003900000 */
[----:B------:R-:W1:Y:S02]  /*7c20*/  @!P0 SYNCS.PHASECHK.TRANS64 P0, [R6+URZ], R5 ;  /* 0x00000005060085a7 */ /* 0x000e64000800007f */
[----:B-1----:R-:W-:Y:S05]  /*7c30*/  @!P0 BRA `(.L_x_142) ;  /* 0xfffffffc00f08947 */ /* 0x002fea000383ffff */
[----:B------:R-:W-:Y:S05]  /*7c40*/  BRA `(.L_x_185) ;  /* 0xfffffff000547947 */ /* 0x000fea000383ffff */
.L_x_143:
[----:B0-----:R0:W1:Y:S02]  /*7c50*/  SYNCS.PHASECHK.TRANS64.TRYWAIT P0, [R9+URZ], R4 ;  /* 0x00000004090075a7 */ /* 0x001064000800017f */
[----:B-1----:R-:W-:Y:S05]  /*7c60*/  @!P0 NANOSLEEP.SYNCS 0x989680 ;  /* 0x009896800000895d */ /* 0x002fea0003900000 */
[----:B------:R-:W1:Y:S02]  /*7c70*/  @!P0 SYNCS.PHASECHK.TRANS64 P0, [R9+URZ], R4 ;  /* 0x00000004090085a7 */ /* 0x000e64000800007f */
[----:B-1----:R-:W-:Y:S05]  /*7c80*/  @!P0 BRA `(.L_x_143) ;  /* 0xfffffffc00f08947 */ /* 0x002fea000383ffff */
[----:B------:R-:W-:Y:S05]  /*7c90*/  BRA `(.L_x_186) ;  /* 0xfffffff000647947 */ /* 0x000fea000383ffff */
.L_x_144:
[----:B0-----:R0:W1:Y:S02]  /*7ca0*/  SYNCS.PHASECHK.TRANS64.TRYWAIT P0, [R6+URZ], R5 ;  /* 0x00000005060075a7 */ /* 0x001064000800017f */
[----:B-1----:R-:W-:Y:S05]  /*7cb0*/  @!P0 NANOSLEEP.SYNCS 0x989680 ;  /* 0x009896800000895d */ /* 0x002fea0003900000 */
[----:B------:R-:W1:Y:S02]  /*7cc0*/  @!P0 SYNCS.PHASECHK.TRANS64 P0, [R6+URZ], R5 ;  /* 0x00000005060085a7 */ /* 0x000e64000800007f */
[----:B-1----:R-:W-:Y:S05]  /*7cd0*/  @!P0 BRA `(.L_x_144) ;  /* 0xfffffffc00f08947 */ /* 0x002fea000383ffff */
[----:B------:R-:W-:Y:S05]  /*7ce0*/  BRA `(.L_x_187) ;  /* 0xfffffff000747947 */ /* 0x000fea000383ffff */
.L_x_145:
[----:B0-----:R0:W1:Y:S02]  /*7cf0*/  SYNCS.PHASECHK.TRANS64.TRYWAIT P0, [R9+URZ], R4 ;  /* 0x00000004090075a7 */ /* 0x001064000800017f */
[----:B-1----:R-:W-:Y:S05]  /*7d00*/  @!P0 NANOSLEEP.SYNCS 0x989680 ;  /* 0x009896800000895d */ /* 0x002fea0003900000 */
[----:B------:R-:W1:Y:S02]  /*7d10*/  @!P0 SYNCS.PHASECHK.TRANS64 P0, [R9+URZ], R4 ;  /* 0x00000004090085a7 */ /* 0x000e64000800007f */
[----:B-1----:R-:W-:Y:S05]  /*7d20*/  @!P0 BRA `(.L_x_145) ;  /* 0xfffffffc00f08947 */ /* 0x002fea000383ffff */
[----:B------:R-:W-:Y:S05]  /*7d30*/  BRA `(.L_x_188) ;  /* 0xfffffff000847947 */ /* 0x000fea000383ffff */
.L_x_146:
[----:B0-----:R0:W1:Y:S02]  /*7d40*/  SYNCS.PHASECHK.TRANS64.TRYWAIT P0, [R6+URZ], R5 ;  /* 0x00000005060075a7 */ /* 0x001064000800017f */
[----:B-1----:R-:W-:Y:S05]  /*7d50*/  @!P0 NANOSLEEP.SYNCS 0x989680 ;  /* 0x009896800000895d */ /* 0x002fea0003900000 */
[----:B------:R-:W1:Y:S02]  /*7d60*/  @!P0 SYNCS.PHASECHK.TRANS64 P0, [R6+URZ], R5 ;  /* 0x00000005060085a7 */ /* 0x000e64000800007f */
[----:B-1----:R-:W-:Y:S05]  /*7d70*/  @!P0 BRA `(.L_x_146) ;  /* 0xfffffffc00f08947 */ /* 0x002fea000383ffff */
[----:B------:R-:W-:Y:S05]  /*7d80*/  BRA `(.L_x_189) ;  /* 0xfffffff000947947 */ /* 0x000fea000383ffff */
.L_x_147:
[----:B0-----:R0:W1:Y:S02]  /*7d90*/  SYNCS.PHASECHK.TRANS64.TRYWAIT P0, [R9+URZ], R4 ;  /* 0x00000004090075a7 */ /* 0x001064000800017f */
[----:B-1----:R-:W-:Y:S05]  /*7da0*/  @!P0 NANOSLEEP.SYNCS 0x989680 ;  /* 0x009896800000895d */ /* 0x002fea0003900000 */
[----:B------:R-:W1:Y:S02]  /*7db0*/  @!P0 SYNCS.PHASECHK.TRANS64 P0, [R9+URZ], R4 ;  /* 0x00000004090085a7 */ /* 0x000e64000800007f */
[----:B-1----:R-:W-:Y:S05]  /*7dc0*/  @!P0 BRA `(.L_x_147) ;  /* 0xfffffffc00f08947 */ /* 0x002fea000383ffff */
[----:B------:R-:W-:Y:S05]  /*7dd0*/  BRA `(.L_x_190) ;  /* 0xfffffff000a47947 */ /* 0x000fea000383ffff */
.L_x_148:
[----:B0-----:R0:W1:Y:S02]  /*7de0*/  SYNCS.PHASECHK.TRANS64.TRYWAIT P0, [R6+URZ], R5 ;  /* 0x00000005060075a7 */ /* 0x001064000800017f */
[----:B-1----:R-:W-:Y:S05]  /*7df0*/  @!P0 NANOSLEEP.SYNCS 0x989680 ;  /* 0x009896800000895d */ /* 0x002fea0003900000 */
[----:B------:R-:W1:Y:S02]  /*7e00*/  @!P0 SYNCS.PHASECHK.TRANS64 P0, [R6+URZ], R5 ;  /* 0x00000005060085a7 */ /* 0x000e64000800007f */
[----:B-1----:R-:W-:Y:S05]  /*7e10*/  @!P0 BRA `(.L_x_148) ;  /* 0xfffffffc00f08947 */ /* 0x002fea000383ffff */
[----:B------:R-:W-:Y:S05]  /*7e20*/  BRA `(.L_x_191) ;  /* 0xfffffff000ac7947 */ /* 0x000fea000383ffff */
.L_x_192:
[----:B------:R-:W-:-:S00]  /*7e30*/  BRA `(.L_x_192) ;  /* 0xfffffffc00fc7947 */ /* 0x000fc0000383ffff */
[----:B------:R-:W-:-:S00]  /*7e40*/  NOP ;  /* 0x0000000000007918 */ /* 0x000fc00000000000 */
        /* <DEDUP_REMOVED lines=11> */
.L_x_193:


//--------------------- .nv.shared._ZN7cutlass13device_kernelINS_4gemm6kernel13GemmUniversalIN4cute5tupleIJiiiiEEENS1_10collective13CollectiveMmaINS1_40MainloopSm90TmaGmmaWarpSpecializedSparseILi34ENS5_IJNS4_1CILi2EEENSA_ILi1EEESC_EEENS1_32KernelTmaWarpSpecializedPingpongEEENS5_IJNSA_ILi64EEESG_SG_EEEaNS5_IJNS4_6LayoutINS5_IJiNS5_IJSB_iEEEiEEENS5_IJlNS5_IJSC_SB_EEElEEEEENSI_INS5_IJNS5_IJSG_iEEESO_iEEENS5_IJNS5_IJSG_NSA_ILi4096EEEEEENS5_IJSC_lEEElEEEEEEEEaNS5_IJlSC_lEEENS4_8TiledMMAINS4_8MMA_AtomIJNS4_4SM904GMMA6SPARSE27GMMA_64x64x64_S32S8S8_SS_TNILNS10_9SparseSelE0EEEEEENSI_INS5_IJSC_SC_SC_EEENS5_IJNSA_ILi0EEES17_S17_EEEEENS5_IJNS4_10UnderscoreES1A_S1A_EEEEENS4_13SM90_TMA_LOADENS4_14ComposedLayoutINS4_7SwizzleILi1ELi4ELi3EEENS4_25smem_sparse_ptr_flag_bitsILi2ELi8EEENSI_INS5_IJNS5_IJSC_NSA_ILi8EEEEEENS5_IJSB_NSA_ILi32EEEEEEEEENS5_IJNS5_IJS17_SG_EEESL_EEEEEEEvNS4_8identityENS4_23SM90_TMA_LOAD_MULTICASTENS1E_INS1F_ILi2ELi4ELi3EEENS4_18smem_ptr_flag_bitsILi8EEENSI_INS5_IJS1J_SG_EEENS5_IJSG_SC_EEEEEEEvS1S_EENS_8epilogue10collective6detail29Sm90TmaWarpSpecializedAdapterINS23_15DefaultEpilogueIiNS5_IJSC_llEEES27_NS22_6thread17LinearCombinationIiLi1EiiLNS28_9ScaleType4KindE0ELNS_15FloatRoundStyleE2EiEENS1_15EpilogueDefaultEEEEEvvEEEEvNT_6ParamsE --------------------------
	.section	.nv.shared._ZN7cutlass13device_kernelINS_4gemm6kernel13GemmUniversalIN4cute5tupleIJiiiiEEENS1_10collective13CollectiveMmaINS1_40MainloopSm90TmaGmmaWarpSpecializedSparseILi34ENS5_IJNS4_1CILi2EEENSA_ILi1EEESC_EEENS1_32KernelTmaWarpSpecializedPingpongEEENS5_IJNSA_ILi64EEESG_SG_EEEaNS5_IJNS4_6LayoutINS5_IJiNS5_IJSB_iEEEiEEENS5_IJlNS5_IJSC_SB_EEElEEEEENSI_INS5_IJNS5_IJSG_iEEESO_iEEENS5_IJNS5_IJSG_NSA_ILi4096EEEEEENS5_IJSC_lEEElEEEEEEEEaNS5_IJlSC_lEEENS4_8TiledMMAINS4_8MMA_AtomIJNS4_4SM904GMMA6SPARSE27GMMA_64x64x64_S32S8S8_SS_TNILNS10_9SparseSelE0EEEEEENSI_INS5_IJSC_SC_SC_EEENS5_IJNSA_ILi0EEES17_S17_EEEEENS5_IJNS4_10UnderscoreES1A_S1A_EEEEENS4_13SM90_TMA_LOADENS4_14ComposedLayoutINS4_7SwizzleILi1ELi4ELi3EEENS4_25smem_sparse_ptr_flag_bitsILi2ELi8EEENSI_INS5_IJNS5_IJSC_NSA_ILi8EEEEEENS5_IJSB_NSA_ILi32EEEEEEEEENS5_IJNS5_IJS17_SG_EEESL_EEEEEEEvNS4_8identityENS4_23SM90_TMA_LOAD_MULTICASTENS1E_INS1F_ILi2ELi4ELi3EEENS4_18smem_ptr_flag_bitsILi8EEENSI_INS5_IJS1J_SG_EEENS5_IJSG_SC_EEEEEEEvS1S_EENS_8epilogue10collective6detail29Sm90TmaWarpSpecializedAdapterINS23_15DefaultEpilogueIiNS5_IJSC_llEEES27_NS22_6thread17LinearCombinationIiLi1EiiLNS28_9ScaleType4KindE0ELNS_15FloatRoundStyleE2EiEENS1_15EpilogueDefaultEEEEEvvEEEEvNT_6ParamsE,"aw",@nobits
	.sectionflags	@""
	.align	16
	.zero		1024


//--------------------- .nv.shared.reserved.0     --------------------------
	.section	.nv.shared.reserved.0,"aw",@nobits
	.weak		__nv_reservedSMEM_offset_0_alias
	.size		__nv_reservedSMEM_offset_0_alias, 0, 0
	.other		__nv_reservedSMEM_offset_0_alias,@"STO_CUDA_RESERVED_SHARED STV_DEFAULT"
__nv_reservedSMEM_offset_0_alias:
	.zero		0


//--------------------- .nv.global                --------------------------
	.section	.nv.global,"aw",@nobits
.nv.global:
	.type		_ZN39_INTERNAL_5a395d66_4_k_cu_798f83c0_31924cute1_E,@object
	.size		_ZN39_INTERNAL_5a395d66_4_k_cu_798f83c0_31924cute1_E,(_ZN39_INTERNAL_5a395d66_4_k_cu_798f83c0_31924cuda3std3__45__cpo6cbeginE - _ZN39_INTERNAL_5a395d66_4_k_cu_798f83c0_31924cute1_E)
_ZN39_INTERNAL_5a395d66_4_k_cu_798f83c0_31924cute1_E:
	.zero		1
	.type		_ZN39_INTERNAL_5a395d66_4_k_cu_798f83c0_31924cuda3std3__45__cpo6cbeginE,@object
	.size		_ZN39_INTERNAL_5a395d66_4_k_cu_798f83c0_31924cuda3std3__45__cpo6cbeginE,(_ZN39_INTERNAL_5a395d66_4_k_cu_798f83c0_31924cuda3std3__48in_placeE - _ZN39_INTERNAL_5a395d66_4_k_cu_798f83c0_31924cuda3std3__45__cpo6cbeginE)
_ZN39_INTERNAL_5a395d66_4_k_cu_798f83c0_31924cuda3std3__45__cpo6cbeginE:
	.zero		1
	.type		_ZN39_INTERNAL_5a395d66_4_k_cu_798f83c0_31924cuda3std3__48in_placeE,@object
	.size		_ZN39_INTERNAL_5a395d66_4_k_cu_798f83c0_31924cuda3std3__48in_placeE,(_ZN39_INTERNAL_5a395d66_4_k_cu_798f83c0_31924cuda3std6ranges3__45__cpo9iter_moveE - _ZN39_INTERNAL_5a395d66_4_k_cu_798f83c0_31924cuda3std3__48in_placeE)
_ZN39_INTERNAL_5a395d66_4_k_cu_798f83c0_31924cuda3std3__48in_placeE:
	.zero		1
	.type		_ZN39_INTERNAL_5a395d66_4_k_cu_798f83c0_31924cuda3std6ranges3__45__cpo9iter_moveE,@object
	.size		_ZN39_INTERNAL_5a395d66_4_k_cu_798f83c0_31924cuda3std6ranges3__45__cpo9iter_moveE,(_ZN39_INTERNAL_5a395d66_4_k_cu_798f83c0_31924cuda3std3__45__cpo5beginE - _ZN39_INTERNAL_5a395d66_4_k_cu_798f83c0_31924cuda3std6ranges3__45__cpo9iter_moveE)
_ZN39_INTERNAL_5a395d66_4_k_cu_798f83c0_31924cuda3std6ranges3__45__cpo9iter_moveE:
	.zero		1
	.type		_ZN39_INTERNAL_5a395d66_4_k_cu_798f83c0_31924cuda3std3__45__cpo5beginE,@object
	.size		_ZN39_INTERNAL_5a395d66_4_k_cu_798f83c0_31924cuda3std3__45__cpo5beginE,(_ZN39_INTERNAL_5a395d66_4_k_cu_798f83c0_31924cuda3std3__441_GLOBAL__N__5a395d66_4_k_cu_798f83c0_31926ignoreE - _ZN39_INTERNAL_5a395d66_4_k_cu_798f83c0_31924cuda3std3__45__cpo5beginE)
_ZN39_INTERNAL_5a395d66_4_k_cu_798f83c0_31924cuda3std3__45__cpo5beginE:
	.zero		1
	.type		_ZN39_INTERNAL_5a395d66_4_k_cu_798f83c0_31924cuda3std3__441_GLOBAL__N__5a395d66_4_k_cu_798f83c0_31926ignoreE,@object
	.size		_ZN39_INTERNAL_5a395d66_4_k_cu_798f83c0_31924cuda3std3__441_GLOBAL__N__5a395d66_4_k_cu_798f83c0_31926ignoreE,(_ZN39_INTERNAL_5a395d66_4_k_cu_798f83c0_31924cute7productE - _ZN39_INTERNAL_5a395d66_4_k_cu_798f83c0_31924cuda3std3__441_GLOBAL__N__5a395d66_4_k_cu_798f83c0_31926ignoreE)
_ZN39_INTERNAL_5a395d66_4_k_cu_798f83c0_31924cuda3std3__441_GLOBAL__N__5a395d66_4_k_cu_798f83c0_31926ignoreE:
	.zero		1
	.type		_ZN39_INTERNAL_5a395d66_4_k_cu_798f83c0_31924cute7productE,@object
	.size		_ZN39_INTERNAL_5a395d66_4_k_cu_798f83c0_31924cute7productE,(_ZN39_INTERNAL_5a395d66_4_k_cu_798f83c0_31924cuda3std3__45__cpo3endE - _ZN39_INTERNAL_5a395d66_4_k_cu_798f83c0_31924cute7productE)
_ZN39_INTERNAL_5a395d66_4_k_cu_798f83c0_31924cute7productE:
	.zero		1
	.type		_ZN39_INTERNAL_5a395d66_4_k_cu_798f83c0_31924cuda3std3__45__cpo3endE,@object
	.size		_ZN39_INTERNAL_5a395d66_4_k_cu_798f83c0_31924cuda3std3__45__cpo3endE,(_ZN39_INTERNAL_5a395d66_4_k_cu_798f83c0_31924cuda3std3__419piecewise_constructE - _ZN39_INTERNAL_5a395d66_4_k_cu_798f83c0_31924cuda3std3__45__cpo3endE)
_ZN39_INTERNAL_5a395d66_4_k_cu_798f83c0_31924cuda3std3__45__cpo3endE:
	.zero		1
	.type		_ZN39_INTERNAL_5a395d66_4_k_cu_798f83c0_31924cuda3std3__419piecewise_constructE,@object
	.size		_ZN39_INTERNAL_5a395d66_4_k_cu_798f83c0_31924cuda3std3__419piecewise_constructE,(_ZN39_INTERNAL_5a395d66_4_k_cu_798f83c0_31924cuda3std3__45__cpo4cendE - _ZN39_INTERNAL_5a395d66_4_k_cu_798f83c0_31924cuda3std3__419piecewise_constructE)
_ZN39_INTERNAL_5a395d66_4_k_cu_798f83c0_31924cuda3std3__419piecewise_constructE:
	.zero		1
	.type		_ZN39_INTERNAL_5a395d66_4_k_cu_798f83c0_31924cuda3std3__45__cpo4cendE,@object
	.size		_ZN39_INTERNAL_5a395d66_4_k_cu_798f83c0_31924cuda3std3__45__cpo4cendE,(_ZN39_INTERNAL_5a395d66_4_k_cu_798f83c0_31924cuda3std6ranges3__45__cpo4swapE - _ZN39_INTERNAL_5a395d66_4_k_cu_798f83c0_31924cuda3std3__45__cpo4cendE)
_ZN39_INTERNAL_5a395d66_4_k_cu_798f83c0_31924cuda3std3__45__cpo4cendE:
	.zero		1
	.type		_ZN39_INTERNAL_5a395d66_4_k_cu_798f83c0_31924cuda3std6ranges3__45__cpo4swapE,@object
	.size		_ZN39_INTERNAL_5a395d66_4_k_cu_798f83c0_31924cuda3std6ranges3__45__cpo4swapE,(.L_7 - _ZN39_INTERNAL_5a395d66_4_k_cu_798f83c0_31924cuda3std6ranges3__45__cpo4swapE)
_ZN39_INTERNAL_5a395d66_4_k_cu_798f83c0_31924cuda3std6ranges3__45__cpo4swapE:
	.zero		1
.L_7:


//--------------------- .nv.constant0._ZN7cutlass13device_kernelINS_4gemm6kernel13GemmUniversalIN4cute5tupleIJiiiiEEENS1_10collective13CollectiveMmaINS1_40MainloopSm90TmaGmmaWarpSpecializedSparseILi34ENS5_IJNS4_1CILi2EEENSA_ILi1EEESC_EEENS1_32KernelTmaWarpSpecializedPingpongEEENS5_IJNSA_ILi64EEESG_SG_EEEaNS5_IJNS4_6LayoutINS5_IJiNS5_IJSB_iEEEiEEENS5_IJlNS5_IJSC_SB_EEElEEEEENSI_INS5_IJNS5_IJSG_iEEESO_iEEENS5_IJNS5_IJSG_NSA_ILi4096EEEEEENS5_IJSC_lEEElEEEEEEEEaNS5_IJlSC_lEEENS4_8TiledMMAINS4_8MMA_AtomIJNS4_4SM904GMMA6SPARSE27GMMA_64x64x64_S32S8S8_SS_TNILNS10_9SparseSelE0EEEEEENSI_INS5_IJSC_SC_SC_EEENS5_IJNSA_ILi0EEES17_S17_EEEEENS5_IJNS4_10UnderscoreES1A_S1A_EEEEENS4_13SM90_TMA_LOADENS4_14ComposedLayoutINS4_7SwizzleILi1ELi4ELi3EEENS4_25smem_sparse_ptr_flag_bitsILi2ELi8EEENSI_INS5_IJNS5_IJSC_NSA_ILi8EEEEEENS5_IJSB_NSA_ILi32EEEEEEEEENS5_IJNS5_IJS17_SG_EEESL_EEEEEEEvNS4_8identityENS4_23SM90_TMA_LOAD_MULTICASTENS1E_INS1F_ILi2ELi4ELi3EEENS4_18smem_ptr_flag_bitsILi8EEENSI_INS5_IJS1J_SG_EEENS5_IJSG_SC_EEEEEEEvS1S_EENS_8epilogue10collective6detail29Sm90TmaWarpSpecializedAdapterINS23_15DefaultEpilogueIiNS5_IJSC_llEEES27_NS22_6thread17LinearCombinationIiLi1EiiLNS28_9ScaleType4KindE0ELNS_15FloatRoundStyleE2EiEENS1_15EpilogueDefaultEEEEEvvEEEEvNT_6ParamsE --------------------------
	.section	.nv.constant0._ZN7cutlass13device_kernelINS_4gemm6kernel13GemmUniversalIN4cute5tupleIJiiiiEEENS1_10collective13CollectiveMmaINS1_40MainloopSm90TmaGmmaWarpSpecializedSparseILi34ENS5_IJNS4_1CILi2EEENSA_ILi1EEESC_EEENS1_32KernelTmaWarpSpecializedPingpongEEENS5_IJNSA_ILi64EEESG_SG_EEEaNS5_IJNS4_6LayoutINS5_IJiNS5_IJSB_iEEEiEEENS5_IJlNS5_IJSC_SB_EEElEEEEENSI_INS5_IJNS5_IJSG_iEEESO_iEEENS5_IJNS5_IJSG_NSA_ILi4096EEEEEENS5_IJSC_lEEElEEEEEEEEaNS5_IJlSC_lEEENS4_8TiledMMAINS4_8MMA_AtomIJNS4_4SM904GMMA6SPARSE27GMMA_64x64x64_S32S8S8_SS_TNILNS10_9SparseSelE0EEEEEENSI_INS5_IJSC_SC_SC_EEENS5_IJNSA_ILi0EEES17_S17_EEEEENS5_IJNS4_10UnderscoreES1A_S1A_EEEEENS4_13SM90_TMA_LOADENS4_14ComposedLayoutINS4_7SwizzleILi1ELi4ELi3EEENS4_25smem_sparse_ptr_flag_bitsILi2ELi8EEENSI_INS5_IJNS5_IJSC_NSA_ILi8EEEEEENS5_IJSB_NSA_ILi32EEEEEEEEENS5_IJNS5_IJS17_SG_EEESL_EEEEEEEvNS4_8identityENS4_23SM90_TMA_LOAD_MULTICASTENS1E_INS1F_ILi2ELi4ELi3EEENS4_18smem_ptr_flag_bitsILi8EEENSI_INS5_IJS1J_SG_EEENS5_IJSG_SC_EEEEEEEvS1S_EENS_8epilogue10collective6detail29Sm90TmaWarpSpecializedAdapterINS23_15DefaultEpilogueIiNS5_IJSC_llEEES27_NS22_6thread17LinearCombinationIiLi1EiiLNS28_9ScaleType4KindE0ELNS_15FloatRoundStyleE2EiEENS1_15EpilogueDefaultEEEEEvvEEEEvNT_6ParamsE,"a",@progbits
	.sectionflags	@""
	.align	4
.nv.constant0._ZN7cutlass13device_kernelINS_4gemm6kernel13GemmUniversalIN4cute5tupleIJiiiiEEENS1_10collective13CollectiveMmaINS1_40MainloopSm90TmaGmmaWarpSpecializedSparseILi34ENS5_IJNS4_1CILi2EEENSA_ILi1EEESC_EEENS1_32KernelTmaWarpSpecializedPingpongEEENS5_IJNSA_ILi64EEESG_SG_EEEaNS5_IJNS4_6LayoutINS5_IJiNS5_IJSB_iEEEiEEENS5_IJlNS5_IJSC_SB_EEElEEEEENSI_INS5_IJNS5_IJSG_iEEESO_iEEENS5_IJNS5_IJSG_NSA_ILi4096EEEEEENS5_IJSC_lEEElEEEEEEEEaNS5_IJlSC_lEEENS4_8TiledMMAINS4_8MMA_AtomIJNS4_4SM904GMMA6SPARSE27GMMA_64x64x64_S32S8S8_SS_TNILNS10_9SparseSelE0EEEEEENSI_INS5_IJSC_SC_SC_EEENS5_IJNSA_ILi0EEES17_S17_EEEEENS5_IJNS4_10UnderscoreES1A_S1A_EEEEENS4_13SM90_TMA_LOADENS4_14ComposedLayoutINS4_7SwizzleILi1ELi4ELi3EEENS4_25smem_sparse_ptr_flag_bitsILi2ELi8EEENSI_INS5_IJNS5_IJSC_NSA_ILi8EEEEEENS5_IJSB_NSA_ILi32EEEEEEEEENS5_IJNS5_IJS17_SG_EEESL_EEEEEEEvNS4_8identityENS4_23SM90_TMA_LOAD_MULTICASTENS1E_INS1F_ILi2ELi4ELi3EEENS4_18smem_ptr_flag_bitsILi8EEENSI_INS5_IJS1J_SG_EEENS5_IJSG_SC_EEEEEEEvS1S_EENS_8epilogue10collective6detail29Sm90TmaWarpSpecializedAdapterINS23_15DefaultEpilogueIiNS5_IJSC_llEEES27_NS22_6thread17LinearCombinationIiLi1EiiLNS28_9ScaleType4KindE0ELNS_15FloatRoundStyleE2EiEENS1_15EpilogueDefaultEEEEEvvEEEEvNT_6ParamsE:
	.zero		1920


//--------------------- SYMBOLS --------------------------

	.type		.nv.reservedSmem.offset0,@object
	.size		.nv.reservedSmem.offset0,0x4
